# CuTe-DSL kernel — source=cudnn_frontend_dsl family=grouped_gemm_swiglu
# config = {"ab_dtype": "Float8E4M3FN", "sf_vec": 32, "d_dtype": "Float4E2M1FN", "vector_f32": false, "mma_mn": [256, 256], "cluster_mn": [2, 1]}


// ===== COMPILED SASS (sm_100a) =====

	.target	sm_100a

	.elftype	@"ET_EXEC"


//--------------------- .note.nv.tkinfo           --------------------------
	.section	.note.nv.tkinfo,"",@"SHT_NOTE"
	.sectionflags	@"SHF_NOTE_NV_TKINFO"
	.tkinfo
        /*0018*/ 	.word	0x00000081
        /*0030*/ 	.string	""
        /*0030*/ 	.string	"ptxas"
        /*0030*/ 	.string	"Cuda compilation tools, release 12.9, V12.9.83"
        /*0030*/ 	.string	"Build system must define TOOLS_VERSION_EXTENDED"
        /*0030*/ 	.string	"-O 3 -arch sm_100a "



//--------------------- .note.nv.cuver            --------------------------
	.section	.note.nv.cuver,"",@"SHT_NOTE"
	.sectionflags	@"SHF_NOTE_NV_CUVER"
        /*0018*/ 	.short	0x0001
        /*001a*/ 	.short	0x0064
        /*001c*/ 	.short	0x0001
        /*001e*/ 	.short	0x0000
        /*0020*/ 	.short	0x0001
        /*0022*/ 	.short	0x0000


//--------------------- .nv.info                  --------------------------
	.section	.nv.info,"",@"SHT_CUDA_INFO"
	.align	4


	//----- nvinfo : EIATTR_REGCOUNT
	.align		4
        /*0000*/ 	.byte	0x04, 0x2f
        /*0002*/ 	.short	(.L_6 - .L_5)
	.align		4
.L_5:
        /*0004*/ 	.word	index@(kernel_cutlass_kernel_cudnngrouped_gemmgrouped_gemm_swiglugrouped_gemm_swiglu_quantBlockScaledContiguousGroupedGemmKernel_object_at__TiledMMA_ThrLayoutVMNK21111000_PermutationMNK____MMAAt_0)
        /*0008*/ 	.word	0x00000086


	//----- nvinfo : EIATTR_FRAME_SIZE
	.align		4
.L_6:
        /*000c*/ 	.byte	0x04, 0x11
        /*000e*/ 	.short	(.L_8 - .L_7)
	.align		4
.L_7:
        /*0010*/ 	.word	index@($__internal_2_$__cuda_sm10x_tcgen05_guardrail_trap_unallocated_columns_being_dealloced)
        /*0014*/ 	.word	0x00000000


	//----- nvinfo : EIATTR_FRAME_SIZE
	.align		4
.L_8:
        /*0018*/ 	.byte	0x04, 0x11
        /*001a*/ 	.short	(.L_10 - .L_9)
	.align		4
.L_9:
        /*001c*/ 	.word	index@($__internal_1_$__cuda_sm10x_tcgen05_guardrail_trap_phase_invalid_during_alloc)
        /*0020*/ 	.word	0x00000000


	//----- nvinfo : EIATTR_FRAME_SIZE
	.align		4
.L_10:
        /*0024*/ 	.byte	0x04, 0x11
        /*0026*/ 	.short	(.L_12 - .L_11)
	.align		4
.L_11:
        /*0028*/ 	.word	index@($__internal_0_$__cuda_sm10x_tcgen05_guardrail_trap_col_being_dealloced_not_returned_by_alloc)
        /*002c*/ 	.word	0x00000000


	//----- nvinfo : EIATTR_FRAME_SIZE
	.align		4
.L_12:
        /*0030*/ 	.byte	0x04, 0x11
        /*0032*/ 	.short	(.L_14 - .L_13)
	.align		4
.L_13:
        /*0034*/ 	.word	index@(kernel_cutlass_kernel_cudnngrouped_gemmgrouped_gemm_swiglugrouped_gemm_swiglu_quantBlockScaledContiguousGroupedGemmKernel_object_at__TiledMMA_ThrLayoutVMNK21111000_PermutationMNK____MMAAt_0)
        /*0038*/ 	.word	0x00000000


	//----- nvinfo : EIATTR_MIN_STACK_SIZE
	.align		4
.L_14:
        /*003c*/ 	.byte	0x04, 0x12
        /*003e*/ 	.short	(.L_16 - .L_15)
	.align		4
.L_15:
        /*0040*/ 	.word	index@(kernel_cutlass_kernel_cudnngrouped_gemmgrouped_gemm_swiglugrouped_gemm_swiglu_quantBlockScaledContiguousGroupedGemmKernel_object_at__TiledMMA_ThrLayoutVMNK21111000_PermutationMNK____MMAAt_0)
        /*0044*/ 	.word	0x00000000
.L_16:


//--------------------- .nv.info.kernel_cutlass_kernel_cudnngrouped_gemmgrouped_gemm_swiglugrouped_gemm_swiglu_quantBlockScaledContiguousGroupedGemmKernel_object_at__TiledMMA_ThrLayoutVMNK21111000_PermutationMNK____MMAAt_0 --------------------------
	.section	.nv.info.kernel_cutlass_kernel_cudnngrouped_gemmgrouped_gemm_swiglugrouped_gemm_swiglu_quantBlockScaledContiguousGroupedGemmKernel_object_at__TiledMMA_ThrLayoutVMNK21111000_PermutationMNK____MMAAt_0,"",@"SHT_CUDA_INFO"
	.sectionflags	@""
	.align	4


	//----- nvinfo : EIATTR_CUDA_API_VERSION
	.align		4
        /*0000*/ 	.byte	0x04, 0x37
        /*0002*/ 	.short	(.L_18 - .L_17)
.L_17:
        /*0004*/ 	.word	0x00000081


	//----- nvinfo : EIATTR_KPARAM_INFO
	.align		4
.L_18:
        /*0008*/ 	.byte	0x04, 0x17
        /*000a*/ 	.short	(.L_20 - .L_19)
.L_19:
        /*000c*/ 	.word	0x00000000
        /*0010*/ 	.short	0x000f
        /*0012*/ 	.short	0x03f8
        /*0014*/ 	.byte	0x00, 0xf0, 0x31, 0x00


	//----- nvinfo : EIATTR_KPARAM_INFO
	.align		4
.L_20:
        /*0018*/ 	.byte	0x04, 0x17
        /*001a*/ 	.short	(.L_22 - .L_21)
.L_21:
        /*001c*/ 	.word	0x00000000
        /*0020*/ 	.short	0x000e
        /*0022*/ 	.short	0x03ec
        /*0024*/ 	.byte	0x00, 0xf0, 0x31, 0x00


	//----- nvinfo : EIATTR_KPARAM_INFO
	.align		4
.L_22:
        /*0028*/ 	.byte	0x04, 0x17
        /*002a*/ 	.short	(.L_24 - .L_23)
.L_23:
        /*002c*/ 	.word	0x00000000
        /*0030*/ 	.short	0x000d
        /*0032*/ 	.short	0x03e0
        /*0034*/ 	.byte	0x00, 0xf0, 0x31, 0x00


	//----- nvinfo : EIATTR_KPARAM_INFO
	.align		4
.L_24:
        /*0038*/ 	.byte	0x04, 0x17
        /*003a*/ 	.short	(.L_26 - .L_25)
.L_25:
        /*003c*/ 	.word	0x00000000
        /*0040*/ 	.short	0x000c
        /*0042*/ 	.short	0x03d8
        /*0044*/ 	.byte	0x00, 0xf0, 0x21, 0x00


	//----- nvinfo : EIATTR_KPARAM_INFO
	.align		4
.L_26:
        /*0048*/ 	.byte	0x04, 0x17
        /*004a*/ 	.short	(.L_28 - .L_27)
.L_27:
        /*004c*/ 	.word	0x00000000
        /*0050*/ 	.short	0x000b
        /*0052*/ 	.short	0x03d0
        /*0054*/ 	.byte	0x00, 0xf0, 0x21, 0x00


	//----- nvinfo : EIATTR_KPARAM_INFO
	.align		4
.L_28:
        /*0058*/ 	.byte	0x04, 0x17
        /*005a*/ 	.short	(.L_30 - .L_29)
.L_29:
        /*005c*/ 	.word	0x00000000
        /*0060*/ 	.short	0x000a
        /*0062*/ 	.short	0x03c8
        /*0064*/ 	.byte	0x00, 0xf0, 0x21, 0x00


	//----- nvinfo : EIATTR_KPARAM_INFO
	.align		4
.L_30:
        /*0068*/ 	.byte	0x04, 0x17
        /*006a*/ 	.short	(.L_32 - .L_31)
.L_31:
        /*006c*/ 	.word	0x00000000
        /*0070*/ 	.short	0x0009
        /*0072*/ 	.short	0x03c0
        /*0074*/ 	.byte	0x00, 0xf0, 0x21, 0x00


	//----- nvinfo : EIATTR_KPARAM_INFO
	.align		4
.L_32:
        /*0078*/ 	.byte	0x04, 0x17
        /*007a*/ 	.short	(.L_34 - .L_33)
.L_33:
        /*007c*/ 	.word	0x00000000
        /*0080*/ 	.short	0x0008
        /*0082*/ 	.short	0x0340
        /*0084*/ 	.byte	0x00, 0xf0, 0x01, 0x02


	//----- nvinfo : EIATTR_KPARAM_INFO
	.align		4
.L_34:
        /*0088*/ 	.byte	0x04, 0x17
        /*008a*/ 	.short	(.L_36 - .L_35)
.L_35:
        /*008c*/ 	.word	0x00000000
        /*0090*/ 	.short	0x0007
        /*0092*/ 	.short	0x02c0
        /*0094*/ 	.byte	0x00, 0xf0, 0x01, 0x02


	//----- nvinfo : EIATTR_KPARAM_INFO
	.align		4
.L_36:
        /*0098*/ 	.byte	0x04, 0x17
        /*009a*/ 	.short	(.L_38 - .L_37)
.L_37:
        /*009c*/ 	.word	0x00000000
        /*00a0*/ 	.short	0x0006
        /*00a2*/ 	.short	0x0240
        /*00a4*/ 	.byte	0x00, 0xf0, 0x01, 0x02


	//----- nvinfo : EIATTR_KPARAM_INFO
	.align		4
.L_38:
        /*00a8*/ 	.byte	0x04, 0x17
        /*00aa*/ 	.short	(.L_40 - .L_39)
.L_39:
        /*00ac*/ 	.word	0x00000000
        /*00b0*/ 	.short	0x0005
        /*00b2*/ 	.short	0x01c0
        /*00b4*/ 	.byte	0x00, 0xf0, 0x01, 0x02


	//----- nvinfo : EIATTR_KPARAM_INFO
	.align		4
.L_40:
        /*00b8*/ 	.byte	0x04, 0x17
        /*00ba*/ 	.short	(.L_42 - .L_41)
.L_41:
        /*00bc*/ 	.word	0x00000000
        /*00c0*/ 	.short	0x0004
        /*00c2*/ 	.short	0x0140
        /*00c4*/ 	.byte	0x00, 0xf0, 0x01, 0x02


	//----- nvinfo : EIATTR_KPARAM_INFO
	.align		4
.L_42:
        /*00c8*/ 	.byte	0x04, 0x17
        /*00ca*/ 	.short	(.L_44 - .L_43)
.L_43:
        /*00cc*/ 	.word	0x00000000
        /*00d0*/ 	.short	0x0003
        /*00d2*/ 	.short	0x00c0
        /*00d4*/ 	.byte	0x00, 0xf0, 0x01, 0x02


	//----- nvinfo : EIATTR_KPARAM_INFO
	.align		4
.L_44:
        /*00d8*/ 	.byte	0x04, 0x17
        /*00da*/ 	.short	(.L_46 - .L_45)
.L_45:
        /*00dc*/ 	.word	0x00000000
        /*00e0*/ 	.short	0x0002
        /*00e2*/ 	.short	0x0040
        /*00e4*/ 	.byte	0x00, 0xf0, 0x01, 0x02


	//----- nvinfo : EIATTR_KPARAM_INFO
	.align		4
.L_46:
        /*00e8*/ 	.byte	0x04, 0x17
        /*00ea*/ 	.short	(.L_48 - .L_47)
.L_47:
        /*00ec*/ 	.word	0x00000000
        /*00f0*/ 	.short	0x0001
        /*00f2*/ 	.short	0x000c
        /*00f4*/ 	.byte	0x00, 0xf0, 0x31, 0x00


	//----- nvinfo : EIATTR_KPARAM_INFO
	.align		4
.L_48:
        /*00f8*/ 	.byte	0x04, 0x17
        /*00fa*/ 	.short	(.L_50 - .L_49)
.L_49:
        /*00fc*/ 	.word	0x00000000
        /*0100*/ 	.short	0x0000
        /*0102*/ 	.short	0x0000
        /*0104*/ 	.byte	0x00, 0xf0, 0x31, 0x00


	//----- nvinfo : EIATTR_AT_ENTRY_FRAGMENTS
	.align		4
.L_50:
        /*0108*/ 	.byte	0x04, 0x4f
        /*010a*/ 	.short	(.L_52 - .L_51)


	//   ....[0]....
.L_51:
        /*010c*/ 	.word	0x00000004


	//   ....[1]....
        /*0110*/ 	.word	0x00000005


	//----- nvinfo : EIATTR_RESERVED_SMEM_USED
	.align		4
.L_52:
        /*0114*/ 	.byte	0x01, 0x41
	.zero		2


	//----- nvinfo : EIATTR_SPARSE_MMA_MASK
	.align		4
        /*0118*/ 	.byte	0x03, 0x50
        /*011a*/ 	.short	0x0000


	//----- nvinfo : EIATTR_TCGEN05_2CTA_USED
	.align		4
        /*011c*/ 	.byte	0x01, 0x52
	.zero		2


	//----- nvinfo : EIATTR_MAXREG_COUNT
	.align		4
        /*0120*/ 	.byte	0x03, 0x1b
        /*0122*/ 	.short	0x00ff


	//----- nvinfo : EIATTR_NUM_BARRIERS
	.align		4
        /*0124*/ 	.byte	0x02, 0x4c
        /*0126*/ 	.byte	0x05
	.zero		1


	//----- nvinfo : EIATTR_INT_WARP_WIDE_INSTR_OFFSETS
	.align		4
        /*0128*/ 	.byte	0x04, 0x31
        /*012a*/ 	.short	(.L_54 - .L_53)


	//   ....[0]....
.L_53:
        /*012c*/ 	.word	0x00005a80


	//   ....[1]....
        /*0130*/ 	.word	0x00005b00


	//   ....[2]....
        /*0134*/ 	.word	0x00005b20


	//----- nvinfo : EIATTR_COOP_GROUP_MASK_REGIDS
	.align		4
.L_54:
        /*0138*/ 	.byte	0x04, 0x29
        /*013a*/ 	.short	(.L_56 - .L_55)


	//   ....[0]....
.L_55:
        /*013c*/ 	.word	0xffffffff


	//   ....[1]....
        /*0140*/ 	.word	0xffffffff


	//   ....[2]....
        /*0144*/ 	.word	0xffffffff


	//   ....[3]....
        /*0148*/ 	.word	0xffffffff


	//   ....[4]....
        /*014c*/ 	.word	0xffffffff


	//   ....[5]....
        /*0150*/ 	.word	0xffffffff


	//   ....[6]....
        /*0154*/ 	.word	0xffffffff


	//   ....[7]....
        /*0158*/ 	.word	0xffffffff


	//   ....[8]....
        /*015c*/ 	.word	0xffffffff


	//   ....[9]....
        /*0160*/ 	.word	0xffffffff


	//   ....[10]....
        /*0164*/ 	.word	0xffffffff


	//   ....[11]....
        /*0168*/ 	.word	0xffffffff


	//----- nvinfo : EIATTR_COOP_GROUP_INSTR_OFFSETS
	.align		4
.L_56:
        /*016c*/ 	.byte	0x04, 0x28
        /*016e*/ 	.short	(.L_58 - .L_57)


	//   ....[0]....
.L_57:
        /*0170*/ 	.word	0x00000140


	//   ....[1]....
        /*0174*/ 	.word	0x00000460


	//   ....[2]....
        /*0178*/ 	.word	0x000005d0


	//   ....[3]....
        /*017c*/ 	.word	0x00000850


	//   ....[4]....
        /*0180*/ 	.word	0x00000be0


	//   ....[5]....
        /*0184*/ 	.word	0x00000eb0


	//   ....[6]....
        /*0188*/ 	.word	0x00000f10


	//   ....[7]....
        /*018c*/ 	.word	0x00002ce0


	//   ....[8]....
        /*0190*/ 	.word	0x000032f0


	//   ....[9]....
        /*0194*/ 	.word	0x000055e0


	//   ....[10]....
        /*0198*/ 	.word	0x00005900


	//   ....[11]....
        /*019c*/ 	.word	0x00005bc0


	//----- nvinfo : EIATTR_VRC_CTA_INIT_COUNT
	.align		4
.L_58:
        /*01a0*/ 	.byte	0x02, 0x4a
        /*01a2*/ 	.byte	0x80
	.zero		1


	//----- nvinfo : EIATTR_MBARRIER_INSTR_OFFSETS
	.align		4
        /*01a4*/ 	.byte	0x04, 0x39
        /*01a6*/ 	.short	(.L_60 - .L_59)


	//   ....[0]....
.L_59:
        /*01a8*/ 	.word	0x00000350
        /*01ac*/ 	.word	0x000000ff
        /*01b0*/ 	.word	0x00000000
        /*01b4*/ 	.short	0x0100
        /*01b6*/ 	.byte	0x06
	.zero		1


	//   ....[1]....
        /*01b8*/ 	.word	0x00000360
        /*01bc*/ 	.word	0x000000ff
        /*01c0*/ 	.word	0x00000008
        /*01c4*/ 	.short	0x0100
        /*01c6*/ 	.byte	0x06
	.zero		1


	//   ....[2]....
        /*01c8*/ 	.word	0x00000370
        /*01cc*/ 	.word	0x000000ff
        /*01d0*/ 	.word	0x00000010
        /*01d4*/ 	.short	0x0100
        /*01d6*/ 	.byte	0x06
	.zero		1


	//   ....[3]....
        /*01d8*/ 	.word	0x00000380
        /*01dc*/ 	.word	0x000000ff
        /*01e0*/ 	.word	0x00000018
        /*01e4*/ 	.short	0x0100
        /*01e6*/ 	.byte	0x06
	.zero		1


	//   ....[4]....
        /*01e8*/ 	.word	0x00000390
        /*01ec*/ 	.word	0x000000ff
        /*01f0*/ 	.word	0x00000020
        /*01f4*/ 	.short	0x0100
        /*01f6*/ 	.byte	0x06
	.zero		1


	//   ....[5]....
        /*01f8*/ 	.word	0x000003a0
        /*01fc*/ 	.word	0x000000ff
        /*0200*/ 	.word	0x00000028
        /*0204*/ 	.short	0x0100
        /*0206*/ 	.byte	0x06
	.zero		1


	//   ....[6]....
        /*0208*/ 	.word	0x000003b0
        /*020c*/ 	.word	0x000000ff
        /*0210*/ 	.word	0x00000030
        /*0214*/ 	.short	0x0100
        /*0216*/ 	.byte	0x06
	.zero		1


	//   ....[7]....
        /*0218*/ 	.word	0x000003c0
        /*021c*/ 	.word	0x000000ff
        /*0220*/ 	.word	0x00000038
        /*0224*/ 	.short	0x0100
        /*0226*/ 	.byte	0x06
	.zero		1


	//   ....[8]....
        /*0228*/ 	.word	0x000003d0
        /*022c*/ 	.word	0x000000ff
        /*0230*/ 	.word	0x00000040
        /*0234*/ 	.short	0x0100
        /*0236*/ 	.byte	0x06
	.zero		1


	//   ....[9]....
        /*0238*/ 	.word	0x000003e0
        /*023c*/ 	.word	0x000000ff
        /*0240*/ 	.word	0x00000048
        /*0244*/ 	.short	0x0100
        /*0246*/ 	.byte	0x06
	.zero		1


	//   ....[10]....
        /*0248*/ 	.word	0x000003f0
        /*024c*/ 	.word	0x000000ff
        /*0250*/ 	.word	0x00000050
        /*0254*/ 	.short	0x0100
        /*0256*/ 	.byte	0x06
	.zero		1


	//   ....[11]....
        /*0258*/ 	.word	0x00000400
        /*025c*/ 	.word	0x000000ff
        /*0260*/ 	.word	0x00000058
        /*0264*/ 	.short	0x0100
        /*0266*/ 	.byte	0x06
	.zero		1


	//   ....[12]....
        /*0268*/ 	.word	0x00000570
        /*026c*/ 	.word	0x000000ff
        /*0270*/ 	.word	0x00000060
        /*0274*/ 	.short	0x0100
        /*0276*/ 	.byte	0x07
	.zero		1


	//   ....[13]....
        /*0278*/ 	.word	0x00000580
        /*027c*/ 	.word	0x000000ff
        /*0280*/ 	.word	0x00000068
        /*0284*/ 	.short	0x0100
        /*0286*/ 	.byte	0x07
	.zero		1


	//   ....[14]....
        /*0288*/ 	.word	0x000006f0
        /*028c*/ 	.word	0x000000ff
        /*0290*/ 	.word	0x00000070
        /*0294*/ 	.short	0x0100
        /*0296*/ 	.byte	0x07
	.zero		1


	//   ....[15]....
        /*0298*/ 	.word	0x00000700
        /*029c*/ 	.word	0x000000ff
        /*02a0*/ 	.word	0x00000078
        /*02a4*/ 	.short	0x0100
        /*02a6*/ 	.byte	0x07
	.zero		1


	//   ....[16]....
        /*02a8*/ 	.word	0x00000710
        /*02ac*/ 	.word	0x000000ff
        /*02b0*/ 	.word	0x00000080
        /*02b4*/ 	.short	0x0100
        /*02b6*/ 	.byte	0x07
	.zero		1


	//   ....[17]....
        /*02b8*/ 	.word	0x00000720
        /*02bc*/ 	.word	0x000000ff
        /*02c0*/ 	.word	0x00000088
        /*02c4*/ 	.short	0x0100
        /*02c6*/ 	.byte	0x07
	.zero		1


	//   ....[18]....
        /*02c8*/ 	.word	0x000007f0
        /*02cc*/ 	.word	0x000000ff
        /*02d0*/ 	.word	0x00000090
        /*02d4*/ 	.short	0x0100
        /*02d6*/ 	.byte	0x06
	.zero		1


	//   ....[19]....
        /*02d8*/ 	.word	0x00000f70
        /*02dc*/ 	.word	0x0000000e
        /*02e0*/ 	.word	0x00000080
        /*02e4*/ 	.short	0x010a
        /*02e6*/ 	.byte	0xff
	.zero		1


	//   ....[20]....
        /*02e8*/ 	.word	0x00001050
        /*02ec*/ 	.word	0x0000000e
        /*02f0*/ 	.word	0x00000070
        /*02f4*/ 	.short	0x0101
        /*02f6*/ 	.byte	0xff
	.zero		1


	//   ....[21]....
        /*02f8*/ 	.word	0x00001280
        /*02fc*/ 	.word	0x00000002
        /*0300*/ 	.word	0x00000080
        /*0304*/ 	.short	0x010a
        /*0306*/ 	.byte	0xff
	.zero		1


	//   ....[22]....
        /*0308*/ 	.word	0x000013a0
        /*030c*/ 	.word	0x00000002
        /*0310*/ 	.word	0x00000070
        /*0314*/ 	.short	0x0101
        /*0316*/ 	.byte	0xff
	.zero		1


	//   ....[23]....
        /*0318*/ 	.word	0x000013b0
        /*031c*/ 	.word	0x00000003
        /*0320*/ 	.word	0x00000080
        /*0324*/ 	.short	0x010a
        /*0326*/ 	.byte	0xff
	.zero		1


	//   ....[24]....
        /*0328*/ 	.word	0x00001440
        /*032c*/ 	.word	0x000000ff
        /*0330*/ 	.word	0x00000070
        /*0334*/ 	.short	0x010a
        /*0336*/ 	.byte	0x22
	.zero		1


	//   ....[25]....
        /*0338*/ 	.word	0x000014c0
        /*033c*/ 	.word	0x000000ff
        /*0340*/ 	.word	0x00000080
        /*0344*/ 	.short	0x0101
        /*0346*/ 	.byte	0x22
	.zero		1


	//   ....[26]....
        /*0348*/ 	.word	0x000015d0
        /*034c*/ 	.word	0x000000ff
        /*0350*/ 	.word	0x00000030
        /*0354*/ 	.short	0x010a
        /*0356*/ 	.byte	0x06
	.zero		1


	//   ....[27]....
        /*0358*/ 	.word	0x00001780
        /*035c*/ 	.word	0x000000ff
        /*0360*/ 	.word	0x00000030
        /*0364*/ 	.short	0x010a
        /*0366*/ 	.byte	0x05
	.zero		1


	//   ....[28]....
        /*0368*/ 	.word	0x000019f0
        /*036c*/ 	.word	0x000000ff
        /*0370*/ 	.word	0x00000030
        /*0374*/ 	.short	0x010a
        /*0376*/ 	.byte	0x21
	.zero		1


	//   ....[29]....
        /*0378*/ 	.word	0x00001a40
        /*037c*/ 	.word	0x00000003
        /*0380*/ 	.word	0x00000070
        /*0384*/ 	.short	0x010a
        /*0386*/ 	.byte	0xff
	.zero		1


	//   ....[30]....
        /*0388*/ 	.word	0x00001ae0
        /*038c*/ 	.word	0x00000003
        /*0390*/ 	.word	0x00000080
        /*0394*/ 	.short	0x0101
        /*0396*/ 	.byte	0xff
	.zero		1


	//   ....[31]....
        /*0398*/ 	.word	0x00001ce0
        /*039c*/ 	.word	0x000000ff
        /*03a0*/ 	.word	0x00000030
        /*03a4*/ 	.short	0x010a
        /*03a6*/ 	.byte	0x05
	.zero		1


	//   ....[32]....
        /*03a8*/ 	.word	0x00001dc0
        /*03ac*/ 	.word	0x000000ff
        /*03b0*/ 	.word	0x00000070
        /*03b4*/ 	.short	0x010a
        /*03b6*/ 	.byte	0x0c
	.zero		1


	//   ....[33]....
        /*03b8*/ 	.word	0x00001e50
        /*03bc*/ 	.word	0x000000ff
        /*03c0*/ 	.word	0x00000080
        /*03c4*/ 	.short	0x0101
        /*03c6*/ 	.byte	0x0c
	.zero		1


	//   ....[34]....
        /*03c8*/ 	.word	0x00002330
        /*03cc*/ 	.word	0x000000ff
        /*03d0*/ 	.word	0x00000000
        /*03d4*/ 	.short	0x010a
        /*03d6*/ 	.byte	0x19
	.zero		1


	//   ....[35]....
        /*03d8*/ 	.word	0x00002340
        /*03dc*/ 	.word	0x000000ff
        /*03e0*/ 	.word	0x00000068
        /*03e4*/ 	.short	0x010a
        /*03e6*/ 	.byte	0x0c
	.zero		1


	//   ....[36]....
        /*03e8*/ 	.word	0x00002390
        /*03ec*/ 	.word	0x000000ff
        /*03f0*/ 	.word	0x00000068
        /*03f4*/ 	.short	0x010a
        /*03f6*/ 	.byte	0x0c
	.zero		1


	//   ....[37]....
        /*03f8*/ 	.word	0x00002580
        /*03fc*/ 	.word	0x000000ff
        /*0400*/ 	.word	0x00000000
        /*0404*/ 	.short	0x010a
        /*0406*/ 	.byte	0x0d
	.zero		1


	//   ....[38]....
        /*0408*/ 	.word	0x00002760
        /*040c*/ 	.word	0x000000ff
        /*0410*/ 	.word	0x00000000
        /*0414*/ 	.short	0x010a
        /*0416*/ 	.byte	0x10
	.zero		1


	//   ....[39]....
        /*0418*/ 	.word	0x000027f0
        /*041c*/ 	.word	0x000000ff
        /*0420*/ 	.word	0x00000068
        /*0424*/ 	.short	0x010a
        /*0426*/ 	.byte	0x0c
	.zero		1


	//   ....[40]....
        /*0428*/ 	.word	0x00002810
        /*042c*/ 	.word	0x00000002
        /*0430*/ 	.word	0x00000070
        /*0434*/ 	.short	0x010a
        /*0436*/ 	.byte	0xff
	.zero		1


	//   ....[41]....
        /*0438*/ 	.word	0x000028c0
        /*043c*/ 	.word	0x00000002
        /*0440*/ 	.word	0x00000080
        /*0444*/ 	.short	0x0101
        /*0446*/ 	.byte	0xff
	.zero		1


	//   ....[42]....
        /*0448*/ 	.word	0x00002970
        /*044c*/ 	.word	0x00000000
        /*0450*/ 	.word	0x00000068
        /*0454*/ 	.short	0x010a
        /*0456*/ 	.byte	0xff
	.zero		1


	//   ....[43]....
        /*0458*/ 	.word	0x000029b0
        /*045c*/ 	.word	0x00000000
        /*0460*/ 	.word	0x00000068
        /*0464*/ 	.short	0x010a
        /*0466*/ 	.byte	0xff
	.zero		1


	//   ....[44]....
        /*0468*/ 	.word	0x00002ab0
        /*046c*/ 	.word	0x000000ff
        /*0470*/ 	.word	0x00000090
        /*0474*/ 	.short	0x0100
        /*0476*/ 	.byte	0x05
	.zero		1


	//   ....[45]....
        /*0478*/ 	.word	0x00002ba0
        /*047c*/ 	.word	0x000000ff
        /*0480*/ 	.word	0x00000090
        /*0484*/ 	.short	0x0100
        /*0486*/ 	.byte	0x05
	.zero		1


	//   ....[46]....
        /*0488*/ 	.word	0x00002c90
        /*048c*/ 	.word	0x000000ff
        /*0490*/ 	.word	0x00000090
        /*0494*/ 	.short	0x0100
        /*0496*/ 	.byte	0x05
	.zero		1


	//   ....[47]....
        /*0498*/ 	.word	0x00002f60
        /*049c*/ 	.word	0x00000003
        /*04a0*/ 	.word	0x00000000
        /*04a4*/ 	.short	0x010a
        /*04a6*/ 	.byte	0xff
	.zero		1


	//   ....[48]....
        /*04a8*/ 	.word	0x00002f80
        /*04ac*/ 	.word	0x00000003
        /*04b0*/ 	.word	0x00000000
        /*04b4*/ 	.short	0x010a
        /*04b6*/ 	.byte	0xff
	.zero		1


	//   ....[49]....
        /*04b8*/ 	.word	0x00003160
        /*04bc*/ 	.word	0x00000003
        /*04c0*/ 	.word	0x00000000
        /*04c4*/ 	.short	0x010a
        /*04c6*/ 	.byte	0xff
	.zero		1


	//   ....[50]....
        /*04c8*/ 	.word	0x00003180
        /*04cc*/ 	.word	0x00000003
        /*04d0*/ 	.word	0x00000000
        /*04d4*/ 	.short	0x010a
        /*04d6*/ 	.byte	0xff
	.zero		1


	//   ....[51]....
        /*04d8*/ 	.word	0x00003270
        /*04dc*/ 	.word	0x00000003
        /*04e0*/ 	.word	0x00000000
        /*04e4*/ 	.short	0x0101
        /*04e6*/ 	.byte	0xff
	.zero		1


	//   ....[52]....
        /*04e8*/ 	.word	0x00003360
        /*04ec*/ 	.word	0x00000003
        /*04f0*/ 	.word	0x00000070
        /*04f4*/ 	.short	0x010a
        /*04f6*/ 	.byte	0xff
	.zero		1


	//   ....[53]....
        /*04f8*/ 	.word	0x000033c0
        /*04fc*/ 	.word	0x00000003
        /*0500*/ 	.word	0x00000080
        /*0504*/ 	.short	0x0101
        /*0506*/ 	.byte	0xff
	.zero		1


	//   ....[54]....
        /*0508*/ 	.word	0x000037d0
        /*050c*/ 	.word	0x00000003
        /*0510*/ 	.word	0x00000060
        /*0514*/ 	.short	0x010a
        /*0516*/ 	.byte	0xff
	.zero		1


	//   ....[55]....
        /*0518*/ 	.word	0x00003eb0
        /*051c*/ 	.word	0x00000042
        /*0520*/ 	.word	0x00000000
        /*0524*/ 	.short	0x0101
        /*0526*/ 	.byte	0xff
	.zero		1


	//   ....[56]....
        /*0528*/ 	.word	0x000055a0
        /*052c*/ 	.word	0x00000005
        /*0530*/ 	.word	0x00000070
        /*0534*/ 	.short	0x010a
        /*0536*/ 	.byte	0xff
	.zero		1


	//   ....[57]....
        /*0538*/ 	.word	0x00005650
        /*053c*/ 	.word	0x00000005
        /*0540*/ 	.word	0x00000080
        /*0544*/ 	.short	0x0101
        /*0546*/ 	.byte	0xff
	.zero		1


	//   ....[58]....
        /*0548*/ 	.word	0x000058b0
        /*054c*/ 	.word	0x00000005
        /*0550*/ 	.word	0x00000000
        /*0554*/ 	.short	0x0101
        /*0556*/ 	.byte	0xff
	.zero		1


	//   ....[59]....
        /*0558*/ 	.word	0x000058c0
        /*055c*/ 	.word	0x00000003
        /*0560*/ 	.word	0x00000090
        /*0564*/ 	.short	0x010a
        /*0566*/ 	.byte	0xff
	.zero		1


	//   ....[60]....
        /*0568*/ 	.word	0x00005c60
        /*056c*/ 	.word	0x00000003
        /*0570*/ 	.word	0x00000090
        /*0574*/ 	.short	0x0100
        /*0576*/ 	.byte	0xff
	.zero		1


	//   ....[61]....
        /*0578*/ 	.word	0x00005cc0
        /*057c*/ 	.word	0x0000000e
        /*0580*/ 	.word	0x00000080
        /*0584*/ 	.short	0x010a
        /*0586*/ 	.byte	0xff
	.zero		1


	//   ....[62]....
        /*0588*/ 	.word	0x00005d20
        /*058c*/ 	.word	0x00000002
        /*0590*/ 	.word	0x00000080
        /*0594*/ 	.short	0x010a
        /*0596*/ 	.byte	0xff
	.zero		1


	//   ....[63]....
        /*0598*/ 	.word	0x00005d80
        /*059c*/ 	.word	0x00000003
        /*05a0*/ 	.word	0x00000080
        /*05a4*/ 	.short	0x010a
        /*05a6*/ 	.byte	0xff
	.zero		1


	//   ....[64]....
        /*05a8*/ 	.word	0x00005de0
        /*05ac*/ 	.word	0x00000000
        /*05b0*/ 	.word	0x00000070
        /*05b4*/ 	.short	0x010a
        /*05b6*/ 	.byte	0xff
	.zero		1


	//   ....[65]....
        /*05b8*/ 	.word	0x00005e60
        /*05bc*/ 	.word	0x00000000
        /*05c0*/ 	.word	0x00000030
        /*05c4*/ 	.short	0x010a
        /*05c6*/ 	.byte	0xff
	.zero		1


	//   ....[66]....
        /*05c8*/ 	.word	0x00005ec0
        /*05cc*/ 	.word	0x00000003
        /*05d0*/ 	.word	0x00000070
        /*05d4*/ 	.short	0x010a
        /*05d6*/ 	.byte	0xff
	.zero		1


	//   ....[67]....
        /*05d8*/ 	.word	0x00005f40
        /*05dc*/ 	.word	0x00000000
        /*05e0*/ 	.word	0x00000030
        /*05e4*/ 	.short	0x010a
        /*05e6*/ 	.byte	0xff
	.zero		1


	//   ....[68]....
        /*05e8*/ 	.word	0x00005fa0
        /*05ec*/ 	.word	0x00000002
        /*05f0*/ 	.word	0x00000070
        /*05f4*/ 	.short	0x010a
        /*05f6*/ 	.byte	0xff
	.zero		1


	//   ....[69]....
        /*05f8*/ 	.word	0x00006020
        /*05fc*/ 	.word	0x00000000
        /*0600*/ 	.word	0x00000068
        /*0604*/ 	.short	0x010a
        /*0606*/ 	.byte	0xff
	.zero		1


	//   ....[70]....
        /*0608*/ 	.word	0x000060a0
        /*060c*/ 	.word	0x00000000
        /*0610*/ 	.word	0x00000000
        /*0614*/ 	.short	0x010a
        /*0616*/ 	.byte	0xff
	.zero		1


	//   ....[71]....
        /*0618*/ 	.word	0x00006110
        /*061c*/ 	.word	0x00000002
        /*0620*/ 	.word	0x00000070
        /*0624*/ 	.short	0x010a
        /*0626*/ 	.byte	0xff
	.zero		1


	//   ....[72]....
        /*0628*/ 	.word	0x00006170
        /*062c*/ 	.word	0x00000003
        /*0630*/ 	.word	0x00000000
        /*0634*/ 	.short	0x010a
        /*0636*/ 	.byte	0xff
	.zero		1


	//   ....[73]....
        /*0638*/ 	.word	0x000061d0
        /*063c*/ 	.word	0x00000003
        /*0640*/ 	.word	0x00000000
        /*0644*/ 	.short	0x010a
        /*0646*/ 	.byte	0xff
	.zero		1


	//   ....[74]....
        /*0648*/ 	.word	0x00006220
        /*064c*/ 	.word	0x00000003
        /*0650*/ 	.word	0x00000070
        /*0654*/ 	.short	0x010a
        /*0656*/ 	.byte	0xff
	.zero		1


	//   ....[75]....
        /*0658*/ 	.word	0x00006280
        /*065c*/ 	.word	0x00000003
        /*0660*/ 	.word	0x00000060
        /*0664*/ 	.short	0x010a
        /*0666*/ 	.byte	0xff
	.zero		1


	//   ....[76]....
        /*0668*/ 	.word	0x000062e0
        /*066c*/ 	.word	0x00000005
        /*0670*/ 	.word	0x00000070
        /*0674*/ 	.short	0x010a
        /*0676*/ 	.byte	0xff
	.zero		1


	//   ....[77]....
        /*0678*/ 	.word	0x00006330
        /*067c*/ 	.word	0x00000003
        /*0680*/ 	.word	0x00000090
        /*0684*/ 	.short	0x010a
        /*0686*/ 	.byte	0xff
	.zero		1


	//----- nvinfo : EIATTR_NUM_MBARRIERS
	.align		4
.L_60:
        /*0688*/ 	.byte	0x03, 0x38
        /*068a*/ 	.short	0x0017


	//----- nvinfo : EIATTR_EXIT_INSTR_OFFSETS
	.align		4
        /*068c*/ 	.byte	0x04, 0x1c
        /*068e*/ 	.short	(.L_62 - .L_61)


	//   ....[0]....
.L_61:
        /*0690*/ 	.word	0x00005ca0


	//----- nvinfo : EIATTR_MAX_THREADS
	.align		4
.L_62:
        /*0694*/ 	.byte	0x04, 0x05
        /*0696*/ 	.short	(.L_64 - .L_63)
.L_63:
        /*0698*/ 	.word	0x000000e0
        /*069c*/ 	.word	0x00000001
        /*06a0*/ 	.word	0x00000001


	//----- nvinfo : EIATTR_CRS_STACK_SIZE
	.align		4
.L_64:
        /*06a4*/ 	.byte	0x04, 0x1e
        /*06a6*/ 	.short	(.L_66 - .L_65)
.L_65:
        /*06a8*/ 	.word	0x00000000


	//----- nvinfo : EIATTR_CBANK_PARAM_SIZE
	.align		4
.L_66:
        /*06ac*/ 	.byte	0x03, 0x19
        /*06ae*/ 	.short	0x0404


	//----- nvinfo : EIATTR_PARAM_CBANK
	.align		4
        /*06b0*/ 	.byte	0x04, 0x0a
        /*06b2*/ 	.short	(.L_68 - .L_67)
	.align		4
.L_67:
        /*06b4*/ 	.word	index@(.nv.constant0.kernel_cutlass_kernel_cudnngrouped_gemmgrouped_gemm_swiglugrouped_gemm_swiglu_quantBlockScaledContiguousGroupedGemmKernel_object_at__TiledMMA_ThrLayoutVMNK21111000_PermutationMNK____MMAAt_0)
        /*06b8*/ 	.short	0x0380
        /*06ba*/ 	.short	0x0404


	//----- nvinfo : EIATTR_SW_WAR
	.align		4
.L_68:
        /*06bc*/ 	.byte	0x04, 0x36
        /*06be*/ 	.short	(.L_70 - .L_69)
.L_69:
        /*06c0*/ 	.word	0x00000008
.L_70:


//--------------------- .nv.compat                --------------------------
	.section	.nv.compat,"",@"SHT_CUDA_COMPAT_INFO"
	.align	4
        /*0000*/ 	.byte	0x02, 0x02, 0x02, 0x00, 0x02, 0x05, 0x05, 0x00, 0x02, 0x03, 0x01, 0x00, 0x02, 0x06, 0x01, 0x00


//--------------------- .nv.callgraph             --------------------------
	.section	.nv.callgraph,"",@"SHT_CUDA_CALLGRAPH"
	.align	4
	.sectionentsize	8
	.align		4
        /*0000*/ 	.word	0x00000000
	.align		4
        /*0004*/ 	.word	0xffffffff
	.align		4
        /*0008*/ 	.word	0x00000000
	.align		4
        /*000c*/ 	.word	0xfffffffe
	.align		4
        /*0010*/ 	.word	0x00000000
	.align		4
        /*0014*/ 	.word	0xfffffffd
	.align		4
        /*0018*/ 	.word	0x00000000
	.align		4
        /*001c*/ 	.word	0xfffffffc


//--------------------- .text.kernel_cutlass_kernel_cudnngrouped_gemmgrouped_gemm_swiglugrouped_gemm_swiglu_quantBlockScaledContiguousGroupedGemmKernel_object_at__TiledMMA_ThrLayoutVMNK21111000_PermutationMNK____MMAAt_0 --------------------------
	.section	.text.kernel_cutlass_kernel_cudnngrouped_gemmgrouped_gemm_swiglugrouped_gemm_swiglu_quantBlockScaledContiguousGroupedGemmKernel_object_at__TiledMMA_ThrLayoutVMNK21111000_PermutationMNK____MMAAt_0,"ax",@progbits
	.align	128
        .global         kernel_cutlass_kernel_cudnngrouped_gemmgrouped_gemm_swiglugrouped_gemm_swiglu_quantBlockScaledContiguousGroupedGemmKernel_object_at__TiledMMA_ThrLayoutVMNK21111000_PermutationMNK____MMAAt_0
        .type           kernel_cutlass_kernel_cudnngrouped_gemmgrouped_gemm_swiglugrouped_gemm_swiglu_quantBlockScaledContiguousGroupedGemmKernel_object_at__TiledMMA_ThrLayoutVMNK21111000_PermutationMNK____MMAAt_0,@function
        .size           kernel_cutlass_kernel_cudnngrouped_gemmgrouped_gemm_swiglugrouped_gemm_swiglu_quantBlockScaledContiguousGroupedGemmKernel_object_at__TiledMMA_ThrLayoutVMNK21111000_PermutationMNK____MMAAt_0,(.L_x_116 - kernel_cutlass_kernel_cudnngrouped_gemmgrouped_gemm_swiglugrouped_gemm_swiglu_quantBlockScaledContiguousGroupedGemmKernel_object_at__TiledMMA_ThrLayoutVMNK21111000_PermutationMNK____MMAAt_0)
        .other          kernel_cutlass_kernel_cudnngrouped_gemmgrouped_gemm_swiglugrouped_gemm_swiglu_quantBlockScaledContiguousGroupedGemmKernel_object_at__TiledMMA_ThrLayoutVMNK21111000_PermutationMNK____MMAAt_0,@"STO_CUDA_ENTRY STV_DEFAULT"
kernel_cutlass_kernel_cudnngrouped_gemmgrouped_gemm_swiglugrouped_gemm_swiglu_quantBlockScaledContiguousGroupedGemmKernel_object_at__TiledMMA_ThrLayoutVMNK21111000_PermutationMNK____MMAAt_0:
.text.kernel_cutlass_kernel_cudnngrouped_gemmgrouped_gemm_swiglugrouped_gemm_swiglu_quantBlockScaledContiguousGroupedGemmKernel_object_at__TiledMMA_ThrLayoutVMNK21111000_PermutationMNK____MMAAt_0:
[----:B------:R-:W1:Y:S01]  /*0000*/  LDC R1, c[0x0][0x37c] ;  /* 0x0000df00ff017b82 */ /* 0x000e620000000800 */
[----:B------:R-:W2:Y:S01]  /*0010*/  S2R R3, SR_TID.Y ;  /* 0x0000000000037919 */ /* 0x000ea20000002200 */
[----:B------:R-:W3:Y:S06]  /*0020*/  LDCU UR5, c[0x0][0x360] ;  /* 0x00006c00ff0577ac */ /* 0x000eec0008000800 */
[----:B------:R-:W4:Y:S01]  /*0030*/  S2UR UR23, SR_CTAID.X ;  /* 0x00000000001779c3 */ /* 0x000f220000002500 */
[----:B------:R-:W2:Y:S01]  /*0040*/  S2R R0, SR_TID.Z ;  /* 0x0000000000007919 */ /* 0x000ea20000002300 */
[----:B------:R-:W2:Y:S01]  /*0050*/  LDCU UR4, c[0x0][0x364] ;  /* 0x00006c80ff0477ac */ /* 0x000ea20008000800 */
[----:B------:R-:W3:Y:S01]  /*0060*/  S2R R68, SR_TID.X ;  /* 0x0000000000447919 */ /* 0x000ee20000002100 */
[----:B------:R-:W5:Y:S01]  /*0070*/  LDCU.U8 UR8, c[0x0][0x382] ;  /* 0x00007040ff0877ac */ /* 0x000f620008000000 */
[----:B------:R-:W4:Y:S01]  /*0080*/  LDCU.U8 UR7, c[0x0][0x381] ;  /* 0x00007020ff0777ac */ /* 0x000f220008000000 */
[----:B------:R-:W4:Y:S02]  /*0090*/  LDCU UR6, c[0x0][0x36c] ;  /* 0x00006d80ff0677ac */ /* 0x000f240008000800 */
[----:B----4-:R-:W-:-:S02]  /*00a0*/  ULOP3.LUT UR23, UR23, 0x1, URZ, 0xc0, !UPT ;  /* 0x0000000117177892 */ /* 0x010fc4000f8ec0ff */
[----:B-----5:R-:W-:Y:S02]  /*00b0*/  ULOP3.LUT UR8, UR8, 0x1, URZ, 0xc0, !UPT ;  /* 0x0000000108087892 */ /* 0x020fe4000f8ec0ff */
[----:B------:R-:W-:Y:S02]  /*00c0*/  ULOP3.LUT UR7, UR7, 0x1, URZ, 0xc0, !UPT ;  /* 0x0000000107077892 */ /* 0x000fe4000f8ec0ff */
[----:B------:R-:W-:Y:S02]  /*00d0*/  UISETP.NE.U32.AND UP6, UPT, UR8, 0x1, UPT ;  /* 0x000000010800788c */ /* 0x000fe4000bfc5070 */
[----:B------:R-:W-:Y:S01]  /*00e0*/  UISETP.EQ.U32.AND UP3, UPT, UR6, 0x1, UPT ;  /* 0x000000010600788c */ /* 0x000fe2000bf62070 */
[----:B--2---:R-:W-:Y:S01]  /*00f0*/  IMAD R3, R0, UR4, R3 ;  /* 0x0000000400037c24 */ /* 0x004fe2000f8e0203 */
[----:B------:R-:W2:Y:S01]  /*0100*/  S2UR UR4, SR_CgaCtaId ;  /* 0x00000000000479c3 */ /* 0x000ea20000008800 */
[----:B------:R-:W-:Y:S02]  /*0110*/  UISETP.NE.U32.AND UP5, UPT, UR7, 0x1, UPT ;  /* 0x000000010700788c */ /* 0x000fe4000bfa5070 */
[----:B---3--:R-:W-:-:S05]  /*0120*/  IMAD R84, R3, UR5, R68 ;  /* 0x0000000503547c24 */ /* 0x008fca000f8e0244 */
[----:B------:R-:W-:-:S06]  /*0130*/  SHF.R.U32.HI R84, RZ, 0x5, R84 ;  /* 0x00000005ff547819 */ /* 0x000fcc0000011654 */
[----:B------:R-:W3:Y:S02]  /*0140*/  SHFL.IDX PT, R84, R84, RZ, 0x1f ;  /* 0x00001fff54547589 */ /* 0x000ee400000e0000 */
[C---:B---3--:R-:W-:Y:S02]  /*0150*/  R2UR UR5, R84.reuse ;  /* 0x00000000540572ca */ /* 0x048fe400000e0000 */
[----:B------:R-:W-:-:S11]  /*0160*/  ISETP.NE.AND P0, PT, R84, 0x5, PT ;  /* 0x000000055400780c */ /* 0x000fd60003f05270 */
[----:B------:R-:W-:Y:S02]  /*0170*/  UISETP.NE.AND UP4, UPT, UR5, URZ, UPT ;  /* 0x000000ff0500728c */ /* 0x000fe4000bf85270 */
[----:B-12---:R-:W-:Y:S09]  /*0180*/  @P0 BRA `(.L_x_0) ;  /* 0x0000000000500947 */ /* 0x006ff20003800000 */
[----:B------:R-:W1:Y:S02]  /*0190*/  LDCU.64 UR6, c[0x0][0x348] ;  /* 0x00006900ff0677ac */ /* 0x000e640008000a00 */
[----:B-1----:R-:W-:Y:S02]  /*01a0*/  UIADD3 UR16, UP2, UPT, UR6, 0x40, URZ ;  /* 0x0000004006107890 */ /* 0x002fe4000ff5e0ff */
[----:B------:R-:W-:Y:S02]  /*01b0*/  UIADD3 UR14, UP1, UPT, UR6, 0xc0, URZ ;  /* 0x000000c0060e7890 */ /* 0x000fe4000ff3e0ff */
[----:B------:R-:W-:Y:S02]  /*01c0*/  UIADD3 UR12, UP0, UPT, UR6, 0x140, URZ ;  /* 0x00000140060c7890 */ /* 0x000fe4000ff1e0ff */
[----:B------:R-:W-:Y:S02]  /*01d0*/  UIADD3.X UR17, UPT, UPT, URZ, UR7, URZ, UP2, !UPT ;  /* 0x00000007ff117290 */ /* 0x000fe400097fe4ff */
[----:B------:R-:W-:-:S02]  /*01e0*/  UIADD3 UR10, UP2, UPT, UR6, 0x1c0, URZ ;  /* 0x000001c0060a7890 */ /* 0x000fc4000ff5e0ff */
[----:B------:R-:W-:Y:S02]  /*01f0*/  UIADD3.X UR15, UPT, UPT, URZ, UR7, URZ, UP1, !UPT ;  /* 0x00000007ff0f7290 */ /* 0x000fe40008ffe4ff */
[----:B------:R-:W-:Y:S02]  /*0200*/  UIADD3 UR8, UP1, UPT, UR6, 0x240, URZ ;  /* 0x0000024006087890 */ /* 0x000fe4000ff3e0ff */
[----:B------:R-:W-:Y:S01]  /*0210*/  UIADD3.X UR13, UPT, UPT, URZ, UR7, URZ, UP0, !UPT ;  /* 0x00000007ff0d7290 */ /* 0x000fe200087fe4ff */
[----:B------:R1:W-:Y:S01]  /*0220*/  UTMACCTL.PF [UR16] ;  /* 0x00000000100079b9 */ /* 0x0003e20008040000 */
[----:B------:R-:W-:-:S03]  /*0230*/  UIADD3 UR6, UP0, UPT, UR6, 0x2c0, URZ ;  /* 0x000002c006067890 */ /* 0x000fc6000ff1e0ff */
[----:B------:R1:W-:Y:S01]  /*0240*/  UTMACCTL.PF [UR14] ;  /* 0x000000000e0079b9 */ /* 0x0003e20008040000 */
[----:B------:R-:W-:-:S03]  /*0250*/  UIADD3.X UR11, UPT, UPT, URZ, UR7, URZ, UP2, !UPT ;  /* 0x00000007ff0b7290 */ /* 0x000fc600097fe4ff */
[----:B------:R1:W-:Y:S01]  /*0260*/  UTMACCTL.PF [UR12] ;  /* 0x000000000c0079b9 */ /* 0x0003e20008040000 */
[----:B------:R-:W-:Y:S02]  /*0270*/  UIADD3.X UR9, UPT, UPT, URZ, UR7, URZ, UP1, !UPT ;  /* 0x00000007ff097290 */ /* 0x000fe40008ffe4ff */
[----:B------:R-:W-:-:S03]  /*0280*/  UIADD3.X UR7, UPT, UPT, URZ, UR7, URZ, UP0, !UPT ;  /* 0x00000007ff077290 */ /* 0x000fc600087fe4ff */
[----:B------:R1:W-:Y:S04]  /*0290*/  UTMACCTL.PF [UR10] ;  /* 0x000000000a0079b9 */ /* 0x0003e80008040000 */
[----:B------:R1:W-:Y:S02]  /*02a0*/  UTMACCTL.PF [UR8] ;  /* 0x00000000080079b9 */ /* 0x0003e40008040000 */
[----:B------:R1:W-:Y:S02]  /*02b0*/  UTMACCTL.PF [UR6] ;  /* 0x00000000060079b9 */ /* 0x0003e40008040000 */
[----:B-1----:R-:W-:Y:S01]  /*02c0*/  NOP ;  /* 0x0000000000007918 */ /* 0x002fe20000000000 */
.L_x_0:
[----:B------:R-:W-:Y:S05]  /*02d0*/  BRA.U UP4, `(.L_x_1) ;  /* 0x0000000104507547 */ /* 0x000fea000b800000 */
[----:B------:R-:W-:Y:S01]  /*02e0*/  UMOV UR6, 0x400 ;  /* 0x0000040000067882 */ /* 0x000fe20000000000 */
[----:B------:R-:W-:Y:S01]  /*02f0*/  UMOV UR5, 0x1 ;  /* 0x0000000100057882 */ /* 0x000fe20000000000 */
[----:B------:R-:W-:Y:S02]  /*0300*/  ULEA UR6, UR4, UR6, 0x18 ;  /* 0x0000000604067291 */ /* 0x000fe4000f8ec0ff */
[----:B------:R-:W-:-:S04]  /*0310*/  UIADD3 UR8, UPT, UPT, -UR5, 0x100000, URZ ;  /* 0x0010000005087890 */ /* 0x000fc8000fffe1ff */
[----:B------:R-:W-:Y:S02]  /*0320*/  USHF.L.U32 UR9, UR8, 0xb, URZ ;  /* 0x0000000b08097899 */ /* 0x000fe400080006ff */
[----:B------:R-:W-:Y:S01]  /*0330*/  USHF.L.U32 UR8, UR8, 0x1, URZ ;  /* 0x0000000108087899 */ /* 0x000fe200080006ff */
[----:B------:R-:W1:Y:S11]  /*0340*/  FENCE.VIEW.ASYNC.S ;  /* 0x00000000000073c6 */ /* 0x000e760000000000 */
[----:B-1----:R1:W2:Y:S01]  /*0350*/  SYNCS.EXCH.64 URZ, [UR6], UR8 ;  /* 0x0000000806ff75b2 */ /* 0x0022a20008000100 */
[----:B------:R1:W3:Y:S01]  /*0360*/  SYNCS.EXCH.64 URZ, [UR6+0x8], UR8 ;  /* 0x0000080806ff75b2 */ /* 0x0002e20008000100 */
[----:B------:R1:W4:Y:S01]  /*0370*/  SYNCS.EXCH.64 URZ, [UR6+0x10], UR8 ;  /* 0x0000100806ff75b2 */ /* 0x0003220008000100 */
[----:B------:R1:W1:Y:S01]  /*0380*/  SYNCS.EXCH.64 URZ, [UR6+0x18], UR8 ;  /* 0x0000180806ff75b2 */ /* 0x0002620008000100 */
        /* <DEDUP_REMOVED lines=8> */
[----:B------:R-:W-:Y:S01]  /*0410*/  NOP ;  /* 0x0000000000007918 */ /* 0x000fe20000000000 */
.L_x_1:
[----:B------:R-:W-:Y:S01]  /*0420*/  NOP ;  /* 0x0000000000007918 */ /* 0x000fe20000000000 */
[----:B------:R-:W-:Y:S05]  /*0430*/  BRA.U !UP3, `(.L_x_2) ;  /* 0x000000010b087547 */ /* 0x000fea000b800000 */
[----:B-1234-:R-:W-:Y:S01]  /*0440*/  UCGABAR_ARV ;  /* 0x00000000000079c7 */ /* 0x01efe20008000000 */
[----:B------:R-:W-:Y:S05]  /*0450*/  BRA `(.L_x_3) ;  /* 0x0000000000047947 */ /* 0x000fea0003800000 */
.L_x_2:
[----:B-1234-:R-:W-:Y:S01]  /*0460*/  NOP ;  /* 0x0000000000007918 */ /* 0x01efe20000000000 */
.L_x_3:
[----:B------:R-:W-:Y:S05]  /*0470*/  BRA.U !UP3, `(.L_x_4) ;  /* 0x000000010b0c7547 */ /* 0x000fea000b800000 */
[----:B------:R-:W-:Y:S01]  /*0480*/  UCGABAR_WAIT ;  /* 0x0000000000007dc7 */ /* 0x000fe20008000000 */
[----:B------:R-:W-:Y:S01]  /*0490*/  CCTL.IVALL ;  /* 0x00000000ff00798f */ /* 0x000fe20002000000 */
[----:B------:R-:W-:Y:S05]  /*04a0*/  BRA `(.L_x_5) ;  /* 0x0000000000047947 */ /* 0x000fea0003800000 */
.L_x_4:
[----:B------:R-:W-:Y:S06]  /*04b0*/  BAR.SYNC.DEFER_BLOCKING 0x0 ;  /* 0x0000000000007b1d */ /* 0x000fec0000010000 */
.L_x_5:
[----:B------:R-:W-:Y:S01]  /*04c0*/  @!UP4 UMOV UR7, 0x400 ;  /* 0x000004000007c882 */ /* 0x000fe20000000000 */
[----:B------:R-:W-:Y:S01]  /*04d0*/  UMOV UR6, 0x1 ;  /* 0x0000000100067882 */ /* 0x000fe20000000000 */
[----:B------:R-:W-:Y:S01]  /*04e0*/  UMOV UR5, 0x8 ;  /* 0x0000000800057882 */ /* 0x000fe20000000000 */
[----:B------:R-:W-:Y:S02]  /*04f0*/  @!UP4 ULEA UR7, UR4, UR7, 0x18 ;  /* 0x000000070407c291 */ /* 0x000fe4000f8ec0ff */
[----:B------:R-:W-:-:S04]  /*0500*/  @!UP4 UIADD3 UR8, UPT, UPT, -UR6, 0x100000, URZ ;  /* 0x001000000608c890 */ /* 0x000fc8000fffe1ff */
[----:B------:R-:W-:Y:S02]  /*0510*/  @!UP4 USHF.L.U32 UR9, UR8, 0xb, URZ ;  /* 0x0000000b0809c899 */ /* 0x000fe400080006ff */
[----:B------:R-:W-:Y:S02]  /*0520*/  @!UP4 USHF.L.U32 UR8, UR8, 0x1, URZ ;  /* 0x000000010808c899 */ /* 0x000fe400080006ff */
[----:B------:R-:W-:-:S04]  /*0530*/  @!UP4 UIADD3 UR10, UPT, UPT, -UR5, 0x100000, URZ ;  /* 0x00100000050ac890 */ /* 0x000fc8000fffe1ff */
[----:B------:R-:W-:Y:S02]  /*0540*/  @!UP4 USHF.L.U32 UR11, UR10, 0xb, URZ ;  /* 0x0000000b0a0bc899 */ /* 0x000fe400080006ff */
[----:B------:R-:W-:Y:S01]  /*0550*/  @!UP4 USHF.L.U32 UR10, UR10, 0x1, URZ ;  /* 0x000000010a0ac899 */ /* 0x000fe200080006ff */
[----:B------:R-:W1:Y:S03]  /*0560*/  FENCE.VIEW.ASYNC.S ;  /* 0x00000000000073c6 */ /* 0x000e660000000000 */
[----:B-1----:R1:W2:Y:S08]  /*0570*/  @!UP4 SYNCS.EXCH.64 URZ, [UR7+0x60], UR8 ;  /* 0x0000600807ffc5b2 */ /* 0x0022b00008000100 */
[----:B------:R1:W3:Y:S01]  /*0580*/  @!UP4 SYNCS.EXCH.64 URZ, [UR7+0x68], UR10 ;  /* 0x0000680a07ffc5b2 */ /* 0x0002e20008000100 */
[----:B------:R-:W-:Y:S01]  /*0590*/  NOP ;  /* 0x0000000000007918 */ /* 0x000fe20000000000 */
[----:B------:R-:W-:Y:S05]  /*05a0*/  BRA.U !UP3, `(.L_x_6) ;  /* 0x000000010b087547 */ /* 0x000fea000b800000 */
[----:B--23--:R-:W-:Y:S01]  /*05b0*/  UCGABAR_ARV ;  /* 0x00000000000079c7 */ /* 0x00cfe20008000000 */
[----:B------:R-:W-:Y:S05]  /*05c0*/  BRA `(.L_x_7) ;  /* 0x0000000000047947 */ /* 0x000fea0003800000 */
.L_x_6:
[----:B--23--:R-:W-:Y:S01]  /*05d0*/  NOP ;  /* 0x0000000000007918 */ /* 0x00cfe20000000000 */
.L_x_7:
[----:B------:R-:W-:Y:S05]  /*05e0*/  BRA.U !UP3, `(.L_x_8) ;  /* 0x000000010b0c7547 */ /* 0x000fea000b800000 */
[----:B------:R-:W-:Y:S01]  /*05f0*/  UCGABAR_WAIT ;  /* 0x0000000000007dc7 */ /* 0x000fe20008000000 */
[----:B------:R-:W-:Y:S01]  /*0600*/  CCTL.IVALL ;  /* 0x00000000ff00798f */ /* 0x000fe20002000000 */
[----:B------:R-:W-:Y:S05]  /*0610*/  BRA `(.L_x_9) ;  /* 0x0000000000047947 */ /* 0x000fea0003800000 */
.L_x_8:
[----:B------:R-:W-:Y:S06]  /*0620*/  BAR.SYNC.DEFER_BLOCKING 0x0 ;  /* 0x0000000000007b1d */ /* 0x000fec0000010000 */
.L_x_9:
[----:B------:R-:W-:Y:S05]  /*0630*/  BRA.U UP4, `(.L_x_10) ;  /* 0x0000000104407547 */ /* 0x000fea000b800000 */
[----:B-1----:R-:W-:Y:S01]  /*0640*/  UMOV UR7, 0x400 ;  /* 0x0000040000077882 */ /* 0x002fe20000000000 */
[----:B------:R-:W-:Y:S01]  /*0650*/  UMOV UR6, 0x20 ;  /* 0x0000002000067882 */ /* 0x000fe20000000000 */
[----:B------:R-:W-:Y:S01]  /*0660*/  UMOV UR5, 0xc0 ;  /* 0x000000c000057882 */ /* 0x000fe20000000000 */
[----:B------:R-:W-:Y:S02]  /*0670*/  ULEA UR7, UR4, UR7, 0x18 ;  /* 0x0000000704077291 */ /* 0x000fe4000f8ec0ff */
[----:B------:R-:W-:-:S04]  /*0680*/  UIADD3 UR8, UPT, UPT, -UR6, 0x100000, URZ ;  /* 0x0010000006087890 */ /* 0x000fc8000fffe1ff */
[----:B------:R-:W-:Y:S02]  /*0690*/  USHF.L.U32 UR9, UR8, 0xb, URZ ;  /* 0x0000000b08097899 */ /* 0x000fe400080006ff */
[----:B------:R-:W-:Y:S02]  /*06a0*/  USHF.L.U32 UR8, UR8, 0x1, URZ ;  /* 0x0000000108087899 */ /* 0x000fe400080006ff */
[----:B------:R-:W-:-:S04]  /*06b0*/  UIADD3 UR10, UPT, UPT, -UR5, 0x100000, URZ ;  /* 0x00100000050a7890 */ /* 0x000fc8000fffe1ff */
[----:B------:R-:W-:Y:S02]  /*06c0*/  USHF.L.U32 UR11, UR10, 0xb, URZ ;  /* 0x0000000b0a0b7899 */ /* 0x000fe400080006ff */
[----:B------:R-:W-:Y:S01]  /*06d0*/  USHF.L.U32 UR10, UR10, 0x1, URZ ;  /* 0x000000010a0a7899 */ /* 0x000fe200080006ff */
[----:B------:R-:W1:Y:S03]  /*06e0*/  FENCE.VIEW.ASYNC.S ;  /* 0x00000000000073c6 */ /* 0x000e660000000000 */
[----:B-1----:R2:W3:Y:S01]  /*06f0*/  SYNCS.EXCH.64 URZ, [UR7+0x70], UR8 ;  /* 0x0000700807ff75b2 */ /* 0x0024e20008000100 */
[----:B------:R2:W4:Y:S07]  /*0700*/  SYNCS.EXCH.64 URZ, [UR7+0x78], UR8 ;  /* 0x0000780807ff75b2 */ /* 0x00052e0008000100 */
[----:B------:R2:W1:Y:S01]  /*0710*/  SYNCS.EXCH.64 URZ, [UR7+0x80], UR10 ;  /* 0x0000800a07ff75b2 */ /* 0x0004620008000100 */
[----:B------:R2:W1:Y:S02]  /*0720*/  SYNCS.EXCH.64 URZ, [UR7+0x88], UR10 ;  /* 0x0000880a07ff75b2 */ /* 0x0004640008000100 */
[----:B--2---:R-:W-:Y:S01]  /*0730*/  NOP ;  /* 0x0000000000007918 */ /* 0x004fe20000000000 */
.L_x_10:
[----:B------:R-:W-:Y:S01]  /*0740*/  NOP ;  /* 0x0000000000007918 */ /* 0x000fe20000000000 */
[----:B-1-34-:R-:W-:Y:S06]  /*0750*/  BAR.SYNC.DEFER_BLOCKING 0x0 ;  /* 0x0000000000007b1d */ /* 0x01afec0000010000 */
[----:B------:R-:W-:Y:S05]  /*0760*/  BRA.U UP4, `(.L_x_11) ;  /* 0x0000000104287547 */ /* 0x000fea000b800000 */
[----:B------:R-:W-:Y:S01]  /*0770*/  UMOV UR6, 0x400 ;  /* 0x0000040000067882 */ /* 0x000fe20000000000 */
[----:B------:R-:W-:Y:S01]  /*0780*/  UMOV UR5, 0x20 ;  /* 0x0000002000057882 */ /* 0x000fe20000000000 */
[----:B------:R-:W-:Y:S02]  /*0790*/  ULEA UR6, UR4, UR6, 0x18 ;  /* 0x0000000604067291 */ /* 0x000fe4000f8ec0ff */
[----:B------:R-:W-:-:S04]  /*07a0*/  UIADD3 UR8, UPT, UPT, -UR5, 0x100000, URZ ;  /* 0x0010000005087890 */ /* 0x000fc8000fffe1ff */
[----:B------:R-:W-:Y:S02]  /*07b0*/  USHF.L.U32 UR9, UR8, 0xb, URZ ;  /* 0x0000000b08097899 */ /* 0x000fe400080006ff */
[----:B------:R-:W-:Y:S01]  /*07c0*/  USHF.L.U32 UR8, UR8, 0x1, URZ ;  /* 0x0000000108087899 */ /* 0x000fe200080006ff */
[----:B------:R-:W-:Y:S01]  /*07d0*/  ELECT P0, URZ, PT ;  /* 0x0000000000ff782f */ /* 0x000fe20003800000 */
[----:B------:R-:W1:Y:S10]  /*07e0*/  FENCE.VIEW.ASYNC.S ;  /* 0x00000000000073c6 */ /* 0x000e740000000000 */
[----:B-1----:R1:W2:Y:S01]  /*07f0*/  SYNCS.EXCH.64 URZ, [UR6+0x90], UR8 ;  /* 0x0000900806ff75b2 */ /* 0x0022a20008000100 */
[----:B------:R-:W-:Y:S01]  /*0800*/  NOP ;  /* 0x0000000000007918 */ /* 0x000fe20000000000 */
.L_x_11:
[----:B------:R-:W-:Y:S01]  /*0810*/  NOP ;  /* 0x0000000000007918 */ /* 0x000fe20000000000 */
[----:B------:R-:W-:Y:S05]  /*0820*/  BRA.U !UP3, `(.L_x_12) ;  /* 0x000000010b087547 */ /* 0x000fea000b800000 */
[----:B--2---:R-:W-:Y:S01]  /*0830*/  UCGABAR_ARV ;  /* 0x00000000000079c7 */ /* 0x004fe20008000000 */
[----:B------:R-:W-:Y:S05]  /*0840*/  BRA `(.L_x_13) ;  /* 0x0000000000047947 */ /* 0x000fea0003800000 */
.L_x_12:
[----:B--2---:R-:W-:Y:S01]  /*0850*/  NOP ;  /* 0x0000000000007918 */ /* 0x004fe20000000000 */
.L_x_13:
[----:B------:R-:W-:Y:S01]  /*0860*/  USHF.L.U32 UR21, UR23, 0x7, URZ ;  /* 0x0000000717157899 */ /* 0x000fe200080006ff */
[----:B------:R-:W-:Y:S05]  /*0870*/  BRA.U !UP3, `(.L_x_14) ;  /* 0x000000010b0c7547 */ /* 0x000fea000b800000 */
[----:B------:R-:W-:Y:S01]  /*0880*/  UCGABAR_WAIT ;  /* 0x0000000000007dc7 */ /* 0x000fe20008000000 */
[----:B------:R-:W-:Y:S01]  /*0890*/  CCTL.IVALL ;  /* 0x00000000ff00798f */ /* 0x000fe20002000000 */
[----:B------:R-:W-:Y:S05]  /*08a0*/  BRA `(.L_x_15) ;  /* 0x0000000000047947 */ /* 0x000fea0003800000 */
.L_x_14:
[----:B------:R-:W-:Y:S06]  /*08b0*/  BAR.SYNC.DEFER_BLOCKING 0x0 ;  /* 0x0000000000007b1d */ /* 0x000fec0000010000 */
.L_x_15:
[----:B------:R-:W-:Y:S01]  /*08c0*/  ISETP.NE.AND P0, PT, R84, 0x6, PT ;  /* 0x000000065400780c */ /* 0x000fe20003f05270 */
[----:B------:R-:W2:-:S12]  /*08d0*/  LDCU.64 UR30, c[0x0][0x358] ;  /* 0x00006b00ff1e77ac */ /* 0x000e980008000a00 */
[----:B------:R-:W-:Y:S05]  /*08e0*/  @P0 BRA `(.L_x_16) ;  /* 0x0000000800b80947 */ /* 0x000fea0003800000 */
[----:B------:R-:W-:Y:S01]  /*08f0*/  LOP3.LUT R0, R68, 0x1f, RZ, 0xc0, !PT ;  /* 0x0000001f44007812 */ /* 0x000fe200078ec0ff */
[----:B------:R-:W-:Y:S01]  /*0900*/  IMAD.MOV.U32 R19, RZ, RZ, 0x7fffffff ;  /* 0x7fffffffff137424 */ /* 0x000fe200078e00ff */
[----:B-1----:R-:W1:Y:S01]  /*0910*/  S2UR UR9, SR_CTAID.Z ;  /* 0x00000000000979c3 */ /* 0x002e620000002700 */
[----:B------:R-:W1:Y:S01]  /*0920*/  LDCU.64 UR6, c[0x0][0x760] ;  /* 0x0000ec00ff0677ac */ /* 0x000e620008000a00 */
[C---:B------:R-:W-:Y:S01]  /*0930*/  ISETP.GT.U32.AND P0, PT, R0.reuse, 0x7, PT ;  /* 0x000000070000780c */ /* 0x040fe20003f04070 */
[----:B------:R-:W3:Y:S01]  /*0940*/  LDCU.U8 UR8, c[0x0][0x768] ;  /* 0x0000ed00ff0877ac */ /* 0x000ee20008000000 */
[----:B------:R-:W4:Y:S01]  /*0950*/  LDCU.U8 UR10, c[0x0][0x769] ;  /* 0x0000ed20ff0a77ac */ /* 0x000f220008000000 */
[----:B------:R-:W5:Y:S10]  /*0960*/  LDCU UR14, c[0x0][0x770] ;  /* 0x0000ee00ff0e77ac */ /* 0x000f740008000800 */
[----:B------:R-:W2:Y:S02]  /*0970*/  @!P0 LDC.64 R2, c[0x0][0x748] ;  /* 0x0001d200ff028b82 */ /* 0x000ea40000000a00 */
[----:B--2---:R-:W-:-:S05]  /*0980*/  @!P0 IMAD.WIDE.U32 R2, R0, 0x4, R2 ;  /* 0x0000000400028825 */ /* 0x004fca00078e0002 */
[----:B------:R-:W2:Y:S01]  /*0990*/  @!P0 LDG.E R19, desc[UR30][R2.64] ;  /* 0x0000001e02138981 */ /* 0x000ea2000c1e1900 */
[----:B-1----:R-:W-:Y:S01]  /*09a0*/  UIMAD.WIDE.U32 UR4, UR9, UR7, URZ ;  /* 0x00000007090472a5 */ /* 0x002fe2000f8e00ff */
[----:B------:R-:W-:Y:S01]  /*09b0*/  HFMA2 R0, -RZ, RZ, 0, 5.9604644775390625e-08 ;  /* 0x00000001ff007431 */ /* 0x000fe200000001ff */
[----:B------:R-:W-:Y:S01]  /*09c0*/  UISETP.GT.U32.AND UP0, UPT, UR9, 0xff, UPT ;  /* 0x000000ff0900788c */ /* 0x000fe2000bf04070 */
[----:B------:R-:W-:-:S04]  /*09d0*/  IMAD.MOV.U32 R10, RZ, RZ, RZ ;  /* 0x000000ffff0a7224 */ /* 0x000fc800078e00ff */
[----:B------:R-:W-:Y:S02]  /*09e0*/  UMOV UR11, UR5 ;  /* 0x00000005000b7c82 */ /* 0x000fe40008000000 */
[----:B------:R-:W-:Y:S02]  /*09f0*/  UIADD3 UR7, UPT, UPT, -UR11, UR9, URZ ;  /* 0x000000090b077290 */ /* 0x000fe4000fffe1ff */
[----:B------:R-:W1:Y:S02]  /*0a00*/  LDCU.64 UR4, c[0x0][0x778] ;  /* 0x0000ef00ff0477ac */ /* 0x000e640008000a00 */
[----:B---3--:R-:W-:-:S04]  /*0a10*/  USHF.R.U32.HI UR7, URZ, UR8, UR7 ;  /* 0x00000008ff077299 */ /* 0x008fc80008011607 */
[----:B------:R-:W-:-:S04]  /*0a20*/  UIADD3 UR11, UPT, UPT, UR11, UR7, URZ ;  /* 0x000000070b0b7290 */ /* 0x000fc8000fffe0ff */
[----:B----4-:R-:W-:-:S03]  /*0a30*/  USHF.R.U32.HI UR11, URZ, UR10, UR11 ;  /* 0x0000000aff0b7299 */ /* 0x010fc6000801160b */
[----:B------:R-:W3:Y:S01]  /*0a40*/  LDCU.U8 UR7, c[0x0][0x780] ;  /* 0x0000f000ff0777ac */ /* 0x000ee20008000000 */
[----:B------:R-:W-:-:S04]  /*0a50*/  UIADD3 UR11, UPT, UPT, -UR11, URZ, URZ ;  /* 0x000000ff0b0b7290 */ /* 0x000fc8000fffe1ff */
[----:B------:R-:W-:-:S04]  /*0a60*/  UIMAD UR6, UR11, UR6, UR9 ;  /* 0x000000060b0672a4 */ /* 0x000fc8000f8e0209 */
[----:B-1----:R-:W-:-:S03]  /*0a70*/  UIMAD.WIDE.U32 UR12, UR6, UR5, URZ ;  /* 0x00000005060c72a5 */ /* 0x002fc6000f8e00ff */
[----:B------:R-:W1:Y:S04]  /*0a80*/  LDCU.U8 UR11, c[0x0][0x781] ;  /* 0x0000f020ff0b77ac */ /* 0x000e680008000000 */
[----:B------:R-:W-:Y:S02]  /*0a90*/  UMOV UR5, UR13 ;  /* 0x0000000d00057c82 */ /* 0x000fe40008000000 */
[----:B------:R-:W-:Y:S02]  /*0aa0*/  UIADD3 UR16, UPT, UPT, UR6, -UR5, URZ ;  /* 0x8000000506107290 */ /* 0x000fe4000fffe0ff */
[----:B------:R-:W4:Y:S02]  /*0ab0*/  LDCU.U8 UR13, c[0x0][0x774] ;  /* 0x0000ee80ff0d77ac */ /* 0x000f240008000000 */
[----:B---3--:R-:W-:Y:S01]  /*0ac0*/  USHF.R.U32.HI UR16, URZ, UR7, UR16 ;  /* 0x00000007ff107299 */ /* 0x008fe20008011610 */
[----:B------:R-:W3:Y:S03]  /*0ad0*/  LDCU.U8 UR12, c[0x0][0x775] ;  /* 0x0000eea0ff0c77ac */ /* 0x000ee60008000000 */
[----:B------:R-:W-:Y:S01]  /*0ae0*/  UIADD3 UR16, UPT, UPT, UR5, UR16, URZ ;  /* 0x0000001005107290 */ /* 0x000fe2000fffe0ff */
[----:B------:R-:W3:Y:S03]  /*0af0*/  LDCU UR5, c[0x0][0x76c] ;  /* 0x0000ed80ff0577ac */ /* 0x000ee60008000800 */
[----:B-1----:R-:W-:-:S04]  /*0b00*/  USHF.R.U32.HI UR16, URZ, UR11, UR16 ;  /* 0x0000000bff107299 */ /* 0x002fc80008011610 */
[----:B-----5:R-:W-:-:S04]  /*0b10*/  UIMAD.WIDE.U32 UR14, UR16, UR14, URZ ;  /* 0x0000000e100e72a5 */ /* 0x020fc8000f8e00ff */
[----:B------:R-:W-:-:S04]  /*0b20*/  UIADD3 UR14, UPT, UPT, UR16, -UR15, URZ ;  /* 0x8000000f100e7290 */ /* 0x000fc8000fffe0ff */
[----:B----4-:R-:W-:-:S04]  /*0b30*/  USHF.R.U32.HI UR14, URZ, UR13, UR14 ;  /* 0x0000000dff0e7299 */ /* 0x010fc8000801160e */
[----:B------:R-:W-:-:S04]  /*0b40*/  UIADD3 UR14, UPT, UPT, UR15, UR14, URZ ;  /* 0x0000000e0f0e7290 */ /* 0x000fc8000fffe0ff */
[----:B---3--:R-:W-:-:S04]  /*0b50*/  USHF.R.U32.HI UR14, URZ, UR12, UR14 ;  /* 0x0000000cff0e7299 */ /* 0x008fc8000801160e */
[----:B------:R-:W-:-:S04]  /*0b60*/  UIADD3 UR14, UPT, UPT, -UR14, URZ, URZ ;  /* 0x000000ff0e0e7290 */ /* 0x000fc8000fffe1ff */
[----:B------:R-:W-:Y:S02]  /*0b70*/  UIMAD UR5, UR14, UR5, UR16 ;  /* 0x000000050e0572a4 */ /* 0x000fe4000f8e0210 */
[----:B------:R-:W-:Y:S02]  /*0b80*/  UIADD3 UR16, UPT, UPT, -UR16, URZ, URZ ;  /* 0x000000ff10107290 */ /* 0x000fe4000fffe1ff */
[----:B------:R-:W-:Y:S02]  /*0b90*/  UIADD3 UR5, UPT, UPT, UR5, UR5, URZ ;  /* 0x0000000505057290 */ /* 0x000fe4000fffe0ff */
[----:B------:R-:W-:Y:S02]  /*0ba0*/  UIMAD UR4, UR16, UR4, UR6 ;  /* 0x00000004100472a4 */ /* 0x000fe4000f8e0206 */
[----:B------:R-:W-:-:S04]  /*0bb0*/  ULOP3.LUT UR5, UR5, UR23, URZ, 0xfc, !UPT ;  /* 0x0000001705057292 */ /* 0x000fc8000f8efcff */
[----:B------:R-:W-:Y:S02]  /*0bc0*/  MOV R5, UR4 ;  /* 0x0000000400057c02 */ /* 0x000fe40008000f00 */
[----:B------:R-:W-:Y:S01]  /*0bd0*/  IMAD.U32 R4, RZ, RZ, UR5 ;  /* 0x00000005ff047e24 */ /* 0x000fe2000f8e00ff */
[----:B--2---:R1:W2:Y:S01]  /*0be0*/  SHFL.IDX PT, R2, R19, 0x7, 0x1f ;  /* 0x00e01f0013027f89 */ /* 0x0042a200000e0000 */
[----:B------:R-:W-:Y:S05]  /*0bf0*/  BRA.U UP0, `(.L_x_17) ;  /* 0x0000000500807547 */ /* 0x000fea000b800000 */
[----:B------:R-:W3:Y:S01]  /*0c00*/  LDC R7, c[0x0][0x374] ;  /* 0x0000dd00ff077b82 */ /* 0x000ee20000000800 */
[----:B--2---:R-:W-:Y:S01]  /*0c10*/  SHF.R.S32.HI R3, RZ, 0x1f, R2 ;  /* 0x0000001fff037819 */ /* 0x004fe20000011402 */
[----:B------:R-:W-:Y:S02]  /*0c20*/  IMAD.U32 R18, RZ, RZ, UR9 ;  /* 0x00000009ff127e24 */ /* 0x000fe4000f8e00ff */
[----:B------:R-:W-:Y:S01]  /*0c30*/  IMAD.MOV.U32 R10, RZ, RZ, RZ ;  /* 0x000000ffff0a7224 */ /* 0x000fe200078e00ff */
[----:B------:R-:W-:Y:S01]  /*0c40*/  LEA.HI R16, R3, R2, RZ, 0x8 ;  /* 0x0000000203107211 */ /* 0x000fe200078f40ff */
[----:B------:R-:W-:Y:S02]  /*0c50*/  IMAD.MOV.U32 R15, RZ, RZ, RZ ;  /* 0x000000ffff0f7224 */ /* 0x000fe400078e00ff */
[----:B------:R-:W3:Y:S01]  /*0c60*/  LDC R6, c[0x0][0x370] ;  /* 0x0000dc00ff067b82 */ /* 0x000ee20000000800 */
[----:B------:R-:W-:Y:S02]  /*0c70*/  LOP3.LUT R3, R16, 0xffffff00, RZ, 0xc0, !PT ;  /* 0xffffff0010037812 */ /* 0x000fe400078ec0ff */
[----:B------:R-:W-:-:S02]  /*0c80*/  SHF.R.S32.HI R0, RZ, 0x8, R16 ;  /* 0x00000008ff007819 */ /* 0x000fc40000011410 */
[----:B------:R-:W-:Y:S02]  /*0c90*/  ISETP.NE.AND P0, PT, R2, R3, PT ;  /* 0x000000030200720c */ /* 0x000fe40003f05270 */
[----:B------:R-:W-:Y:S01]  /*0ca0*/  LEA.HI.SX32 R16, R16, 0xffffffff, 0x18 ;  /* 0xffffffff10107811 */ /* 0x000fe200078fc2ff */
[----:B------:R-:W2:Y:S01]  /*0cb0*/  LDC R17, c[0x0][0x378] ;  /* 0x0000de00ff117b82 */ /* 0x000ea20000000800 */
[----:B------:R-:W-:-:S07]  /*0cc0*/  ISETP.LT.AND P0, PT, R2, RZ, P0 ;  /* 0x000000ff0200720c */ /* 0x000fce0000701270 */
[----:B------:R-:W4:Y:S06]  /*0cd0*/  LDC R12, c[0x0][0x770] ;  /* 0x0001dc00ff0c7b82 */ /* 0x000f2c0000000800 */
[----:B------:R-:W-:Y:S02]  /*0ce0*/  @!P0 IMAD.MOV R16, RZ, RZ, R0 ;  /* 0x000000ffff108224 */ /* 0x000fe400078e0200 */
[----:B------:R-:W1:Y:S01]  /*0cf0*/  LDC R11, c[0x0][0x76c] ;  /* 0x0001db00ff0b7b82 */ /* 0x000e620000000800 */
[----:B---3--:R-:W-:Y:S02]  /*0d00*/  IMAD R6, R7, R6, RZ ;  /* 0x0000000607067224 */ /* 0x008fe400078e02ff */
[----:B------:R-:W-:-:S05]  /*0d10*/  IMAD.MOV.U32 R0, RZ, RZ, 0x1 ;  /* 0x00000001ff007424 */ /* 0x000fca00078e00ff */
[----:B------:R-:W3:Y:S01]  /*0d20*/  LDC.64 R8, c[0x0][0x760] ;  /* 0x0001d800ff087b82 */ /* 0x000ee20000000a00 */
[----:B--2---:R-:W-:Y:S02]  /*0d30*/  IMAD R17, R6, R17, RZ ;  /* 0x0000001106117224 */ /* 0x004fe400078e02ff */
[----:B------:R-:W-:-:S03]  /*0d40*/  IMAD.MOV.U32 R6, RZ, RZ, -0x1 ;  /* 0xffffffffff067424 */ /* 0x000fc600078e00ff */
[----:B------:R-:W-:Y:S02]  /*0d50*/  LEA.HI R17, R17, R17, RZ, 0x1 ;  /* 0x0000001111117211 */ /* 0x000fe400078f08ff */
[----:B------:R-:W2:Y:S02]  /*0d60*/  LDC.64 R2, c[0x0][0x778] ;  /* 0x0001de00ff027b82 */ /* 0x000ea40000000a00 */
[----:B----4-:R-:W-:-:S07]  /*0d70*/  SHF.R.S32.HI R17, RZ, 0x1, R17 ;  /* 0x00000001ff117819 */ /* 0x010fce0000011411 */
.L_x_22:
[----:B------:R-:W-:-:S04]  /*0d80*/  LEA.HI R13, R4, R4, RZ, 0x1 ;  /* 0x00000004040d7211 */ /* 0x000fc800078f08ff */
[----:B------:R-:W-:Y:S02]  /*0d90*/  LOP3.LUT R7, R13, 0xfffffffe, RZ, 0xc0, !PT ;  /* 0xfffffffe0d077812 */ /* 0x000fe400078ec0ff */
[----:B------:R-:W-:Y:S02]  /*0da0*/  SHF.R.S32.HI R13, RZ, 0x1, R13 ;  /* 0x00000001ff0d7819 */ /* 0x000fe4000001140d */
[----:B------:R-:W-:-:S03]  /*0db0*/  ISETP.NE.AND P0, PT, R4, R7, PT ;  /* 0x000000070400720c */ /* 0x000fc60003f05270 */
[----:B------:R-:W-:Y:S01]  /*0dc0*/  VIADD R7, R13, 0xffffffff ;  /* 0xffffffff0d077836 */ /* 0x000fe20000000000 */
[----:B------:R-:W-:-:S13]  /*0dd0*/  ISETP.LT.AND P0, PT, R4, RZ, P0 ;  /* 0x000000ff0400720c */ /* 0x000fda0000701270 */
[----:B------:R-:W-:-:S05]  /*0de0*/  @!P0 IMAD.MOV R7, RZ, RZ, R13 ;  /* 0x000000ffff078224 */ /* 0x000fca00078e020d */
[----:B------:R-:W-:-:S13]  /*0df0*/  ISETP.GE.AND P0, PT, R7, R16, PT ;  /* 0x000000100700720c */ /* 0x000fda0003f06270 */
[----:B------:R-:W-:Y:S05]  /*0e00*/  @P0 BRA `(.L_x_18) ;  /* 0x0000000000940947 */ /* 0x000fea0003800000 */
[----:B------:R-:W-:-:S04]  /*0e10*/  SHF.L.U32 R14, R7, 0x8, RZ ;  /* 0x00000008070e7819 */ /* 0x000fc800000006ff */
[----:B------:R-:W-:-:S13]  /*0e20*/  ISETP.GE.AND P0, PT, R14, R15, PT ;  /* 0x0000000f0e00720c */ /* 0x000fda0003f06270 */
[----:B------:R-:W-:Y:S05]  /*0e30*/  @!P0 BRA `(.L_x_19) ;  /* 0x0000000000388947 */ /* 0x000fea0003800000 */
[----:B------:R-:W-:Y:S01]  /*0e40*/  VIADD R7, R6, 0x1 ;  /* 0x0000000106077836 */ /* 0x000fe20000000000 */
[----:B------:R-:W-:-:S04]  /*0e50*/  MOV R6, 0xffffffff ;  /* 0xffffffff00067802 */ /* 0x000fc80000000f00 */
[----:B------:R-:W-:-:S13]  /*0e60*/  ISETP.GT.U32.AND P0, PT, R7, 0x1f, PT ;  /* 0x0000001f0700780c */ /* 0x000fda0003f04070 */
[----:B------:R-:W-:Y:S05]  /*0e70*/  @P0 BRA `(.L_x_20) ;  /* 0x0000000000240947 */ /* 0x000fea0003800000 */
[----:B------:R-:W-:Y:S01]  /*0e80*/  ISETP.GT.AND P0, PT, R19, R14, PT ;  /* 0x0000000e1300720c */ /* 0x000fe20003f04270 */
[----:B------:R-:W-:-:S05]  /*0e90*/  IMAD.MOV.U32 R6, RZ, RZ, -0x1 ;  /* 0xffffffffff067424 */ /* 0x000fca00078e00ff */
[----:B------:R-:W-:-:S07]  /*0ea0*/  SHF.L.U32 R7, R6, R7, RZ ;  /* 0x0000000706077219 */ /* 0x000fce00000006ff */
[----:B------:R-:W-:-:S04]  /*0eb0*/  VOTE.ANY R6, PT, P0 ;  /* 0x0000000000067806 */ /* 0x000fc800000e0100 */
[----:B------:R-:W-:-:S05]  /*0ec0*/  LOP3.LUT P0, R7, R6, RZ, R7, 0xa0, !PT ;  /* 0x000000ff06077212 */ /* 0x000fca000780a007 */
[----:B------:R-:W-:-:S05]  /*0ed0*/  VIADD R6, R7, 0xffffffff ;  /* 0xffffffff07067836 */ /* 0x000fca0000000000 */
[----:B------:R-:W-:-:S04]  /*0ee0*/  LOP3.LUT R7, R7, R6, RZ, 0xc, !PT ;  /* 0x0000000607077212 */ /* 0x000fc800078e0cff */
[----:B------:R-:W4:Y:S02]  /*0ef0*/  POPC R6, R7 ;  /* 0x0000000700067309 */ /* 0x000f240000000000 */
[----:B----4-:R-:W-:-:S07]  /*0f00*/  SEL R6, R6, 0xffffffff, P0 ;  /* 0xffffffff06067807 */ /* 0x010fce0000000000 */
.L_x_20:
[----:B------:R4:W3:Y:S02]  /*0f10*/  SHFL.IDX PT, R15, R19, R6, 0x1f ;  /* 0x00001f06130f7589 */ /* 0x0008e400000e0000 */
.L_x_19:
[----:B------:R-:W5:Y:S01]  /*0f20*/  S2R R13, SR_CgaCtaId ;  /* 0x00000000000d7919 */ /* 0x000f620000008800 */
[----:B------:R-:W-:Y:S01]  /*0f30*/  MOV R14, 0x400 ;  /* 0x00000400000e7802 */ /* 0x000fe20000000f00 */
[----:B------:R-:W-:-:S03]  /*0f40*/  IMAD.U32 R21, R0, -0x80000000, RZ ;  /* 0x8000000000157824 */ /* 0x000fc600078e00ff */
[----:B-----5:R-:W-:-:S05]  /*0f50*/  LEA R13, R13, R14, 0x18 ;  /* 0x0000000e0d0d7211 */ /* 0x020fca00078ec0ff */
[----:B------:R-:W-:-:S04]  /*0f60*/  IMAD R14, R10, 0x8, R13 ;  /* 0x000000080a0e7824 */ /* 0x000fc800078e020d */
[----:B------:R-:W5:Y:S02]  /*0f70*/  SYNCS.PHASECHK.TRANS64.TRYWAIT P0, [R14+URZ+0x80], R21 ;  /* 0x000080150e0075a7 */ /* 0x000f6400080011ff */
[----:B-----5:R-:W-:Y:S05]  /*0f80*/  @!P0 BRA `(.L_x_21) ;  /* 0x0000004c00488947 */ /* 0x020fea0003800000 */
.L_x_88:
[----:B------:R-:W-:Y:S01]  /*0f90*/  ELECT P0, URZ, PT ;  /* 0x0000000000ff782f */ /* 0x000fe20003800000 */
[----:B------:R-:W-:-:S12]  /*0fa0*/  IMAD.MOV.U32 R7, RZ, RZ, 0x1 ;  /* 0x00000001ff077424 */ /* 0x000fd800078e00ff */
[C---:B------:R-:W-:Y:S02]  /*0fb0*/  @P0 IMAD R13, R10.reuse, 0x10, R13 ;  /* 0x000000100a0d0824 */ /* 0x040fe400078e020d */
[----:B------:R-:W-:-:S03]  /*0fc0*/  VIADD R10, R10, 0x1 ;  /* 0x000000010a0a7836 */ /* 0x000fc60000000000 */
[----:B------:R4:W-:Y:S02]  /*0fd0*/  @P0 STS.128 [R13+0x37010], R4 ;  /* 0x037010040d000388 */ /* 0x0009e40000000c00 */
[----:B------:R-:W-:Y:S01]  /*0fe0*/  ISETP.NE.AND P0, PT, R10, 0x2, PT ;  /* 0x000000020a00780c */ /* 0x000fe20003f05270 */
[----:B------:R5:W-:Y:S06]  /*0ff0*/  MEMBAR.ALL.CTA ;  /* 0x0000000000007992 */ /* 0x000bec0000008000 */
[----:B-----5:R-:W5:Y:S01]  /*1000*/  FENCE.VIEW.ASYNC.S ;  /* 0x00000000000073c6 */ /* 0x020f620000000000 */
[----:B----4-:R-:W-:-:S02]  /*1010*/  SEL R21, RZ, 0x1, P0 ;  /* 0x00000001ff157807 */ /* 0x010fc40000000000 */
[----:B------:R-:W-:Y:S02]  /*1020*/  SEL R10, R10, RZ, P0 ;  /* 0x000000ff0a0a7207 */ /* 0x000fe40000000000 */
[----:B------:R-:W-:Y:S01]  /*1030*/  LOP3.LUT R0, R0, R21, RZ, 0x3c, !PT ;  /* 0x0000001500007212 */ /* 0x000fe200078e3cff */
[----:B-----5:R-:W-:Y:S06]  /*1040*/  BAR.SYNC.DEFER_BLOCKING 0x4, 0x20 ;  /* 0x0100800000007b1d */ /* 0x020fec0000010000 */
[----:B------:R4:W-:Y:S02]  /*1050*/  SYNCS.ARRIVE.TRANS64.ART0 RZ, [R14+URZ+0x70], R7 ;  /* 0x000070070eff79a7 */ /* 0x0009e400085000ff */
.L_x_18:
[----:B------:R-:W-:-:S04]  /*1060*/  IMAD.IADD R18, R17, 0x1, R18 ;  /* 0x0000000111127824 */ /* 0x000fc800078e0212 */
[C---:B---3--:R-:W-:Y:S01]  /*1070*/  IMAD.HI.U32 R5, R18.reuse, R9, RZ ;  /* 0x0000000912057227 */ /* 0x048fe200078e00ff */
[----:B------:R-:W-:-:S04]  /*1080*/  ISETP.GE.AND P0, PT, R18, 0x100, PT ;  /* 0x000001001200780c */ /* 0x000fc80003f06270 */
[----:B------:R-:W-:-:S04]  /*1090*/  IADD3 R4, PT, PT, R18, -R5, RZ ;  /* 0x8000000512047210 */ /* 0x000fc80007ffe0ff */
[----:B------:R-:W-:-:S05]  /*10a0*/  SHF.R.U32.HI R4, RZ, UR8, R4 ;  /* 0x00000008ff047c19 */ /* 0x000fca0008011604 */
[----:B------:R-:W-:-:S05]  /*10b0*/  IMAD.IADD R5, R5, 0x1, R4 ;  /* 0x0000000105057824 */ /* 0x000fca00078e0204 */
[----:B------:R-:W-:-:S04]  /*10c0*/  SHF.R.U32.HI R5, RZ, UR10, R5 ;  /* 0x0000000aff057c19 */ /* 0x000fc80008011605 */
[----:B------:R-:W-:-:S05]  /*10d0*/  IADD3 R5, PT, PT, -R5, RZ, RZ ;  /* 0x000000ff05057210 */ /* 0x000fca0007ffe1ff */
[----:B----4-:R-:W-:-:S04]  /*10e0*/  IMAD R14, R8, R5, R18 ;  /* 0x00000005080e7224 */ /* 0x010fc800078e0212 */
[----:B--2---:R-:W-:-:S04]  /*10f0*/  IMAD.HI.U32 R5, R14, R3, RZ ;  /* 0x000000030e057227 */ /* 0x004fc800078e00ff */
[----:B------:R-:W-:-:S05]  /*1100*/  IMAD.IADD R4, R14, 0x1, -R5 ;  /* 0x000000010e047824 */ /* 0x000fca00078e0a05 */
[----:B------:R-:W-:-:S04]  /*1110*/  SHF.R.U32.HI R4, RZ, UR7, R4 ;  /* 0x00000007ff047c19 */ /* 0x000fc80008011604 */
[----:B------:R-:W-:-:S04]  /*1120*/  IADD3 R5, PT, PT, R5, R4, RZ ;  /* 0x0000000405057210 */ /* 0x000fc80007ffe0ff */
[----:B------:R-:W-:-:S05]  /*1130*/  SHF.R.U32.HI R5, RZ, UR11, R5 ;  /* 0x0000000bff057c19 */ /* 0x000fca0008011605 */
[----:B------:R-:W-:-:S04]  /*1140*/  IMAD.HI.U32 R7, R5, R12, RZ ;  /* 0x0000000c05077227 */ /* 0x000fc800078e00ff */
[----:B------:R-:W-:-:S05]  /*1150*/  IMAD.IADD R4, R5, 0x1, -R7 ;  /* 0x0000000105047824 */ /* 0x000fca00078e0a07 */
[----:B------:R-:W-:-:S04]  /*1160*/  SHF.R.U32.HI R4, RZ, UR13, R4 ;  /* 0x0000000dff047c19 */ /* 0x000fc80008011604 */
[----:B------:R-:W-:-:S04]  /*1170*/  IADD3 R4, PT, PT, R7, R4, RZ ;  /* 0x0000000407047210 */ /* 0x000fc80007ffe0ff */
[----:B------:R-:W-:-:S05]  /*1180*/  SHF.R.U32.HI R4, RZ, UR12, R4 ;  /* 0x0000000cff047c19 */ /* 0x000fca0008011604 */
[----:B------:R-:W-:-:S04]  /*1190*/  IMAD.MOV R4, RZ, RZ, -R4 ;  /* 0x000000ffff047224 */ /* 0x000fc800078e0a04 */
[----:B-1----:R-:W-:Y:S01]  /*11a0*/  IMAD R4, R11, R4, R5 ;  /* 0x000000040b047224 */ /* 0x002fe200078e0205 */
[----:B------:R-:W-:-:S03]  /*11b0*/  IADD3 R5, PT, PT, -R5, RZ, RZ ;  /* 0x000000ff05057210 */ /* 0x000fc60007ffe1ff */
[----:B------:R-:W-:Y:S02]  /*11c0*/  IMAD.IADD R4, R4, 0x1, R4 ;  /* 0x0000000104047824 */ /* 0x000fe400078e0204 */
[----:B------:R-:W-:-:S03]  /*11d0*/  IMAD R5, R2, R5, R14 ;  /* 0x0000000502057224 */ /* 0x000fc600078e020e */
[----:B------:R-:W-:Y:S01]  /*11e0*/  LOP3.LUT R4, R4, UR23, RZ, 0xfc, !PT ;  /* 0x0000001704047c12 */ /* 0x000fe2000f8efcff */
[----:B------:R-:W-:Y:S06]  /*11f0*/  @!P0 BRA `(.L_x_22) ;  /* 0xfffffff800e08947 */ /* 0x000fec000383ffff */
.L_x_17:
[----:B------:R-:W3:Y:S01]  /*1200*/  S2UR UR4, SR_CgaCtaId ;  /* 0x00000000000479c3 */ /* 0x000ee20000008800 */
[----:B------:R-:W-:Y:S01]  /*1210*/  UMOV UR5, 0x400 ;  /* 0x0000040000057882 */ /* 0x000fe20000000000 */
[----:B------:R-:W-:Y:S01]  /*1220*/  IMAD.U32 R6, R0, -0x80000000, RZ ;  /* 0x8000000000067824 */ /* 0x000fe200078e00ff */
[C---:B------:R-:W-:Y:S01]  /*1230*/  ISETP.NE.AND P0, PT, R10.reuse, 0x1, PT ;  /* 0x000000010a00780c */ /* 0x040fe20003f05270 */
[----:B------:R-:W-:-:S05]  /*1240*/  VIADD R3, R10, 0x2 ;  /* 0x000000020a037836 */ /* 0x000fca0000000000 */
[----:B------:R-:W-:Y:S01]  /*1250*/  SEL R3, R3, 0x1, P0 ;  /* 0x0000000103037807 */ /* 0x000fe20000000000 */
[----:B---3--:R-:W-:-:S06]  /*1260*/  ULEA UR5, UR4, UR5, 0x18 ;  /* 0x0000000504057291 */ /* 0x008fcc000f8ec0ff */
[----:B--2---:R-:W-:-:S04]  /*1270*/  LEA R2, R10, UR5, 0x3 ;  /* 0x000000050a027c11 */ /* 0x004fc8000f8e18ff */
[----:B------:R-:W2:Y:S02]  /*1280*/  SYNCS.PHASECHK.TRANS64.TRYWAIT P1, [R2+URZ+0x80], R6 ;  /* 0x00008006020075a7 */ /* 0x000ea400080211ff */
[----:B--2---:R-:W-:Y:S05]  /*1290*/  @!P1 BRA `(.L_x_23) ;  /* 0x00000048009c9947 */ /* 0x004fea0003800000 */
.L_x_90:
[----:B------:R-:W-:Y:S02]  /*12a0*/  ELECT P2, URZ, PT ;  /* 0x0000000000ff782f */ /* 0x000fe40003840000 */
[C---:B------:R-:W-:Y:S01]  /*12b0*/  ISETP.NE.AND P0, PT, R3.reuse, 0x2, PT ;  /* 0x000000020300780c */ /* 0x040fe20003f05270 */
[----:B--2---:R-:W-:Y:S02]  /*12c0*/  IMAD.MOV.U32 R7, RZ, RZ, RZ ;  /* 0x000000ffff077224 */ /* 0x004fe400078e00ff */
[----:B------:R-:W-:Y:S01]  /*12d0*/  IMAD.MOV.U32 R11, RZ, RZ, 0x1 ;  /* 0x00000001ff0b7424 */ /* 0x000fe200078e00ff */
[----:B------:R-:W-:Y:S02]  /*12e0*/  ISETP.EQ.XOR P1, PT, R10, 0x1, !P0 ;  /* 0x000000010a00780c */ /* 0x000fe40004722a70 */
[----:B------:R-:W-:Y:S02]  /*12f0*/  SEL R3, R3, RZ, P0 ;  /* 0x000000ff03037207 */ /* 0x000fe40000000000 */
[----:B------:R-:W-:-:S02]  /*1300*/  SEL R9, RZ, 0x1, !P1 ;  /* 0x00000001ff097807 */ /* 0x000fc40004800000 */
[----:B------:R-:W-:Y:S02]  /*1310*/  LEA R3, R3, UR5, 0x3 ;  /* 0x0000000503037c11 */ /* 0x000fe4000f8e18ff */
[----:B------:R-:W-:Y:S01]  /*1320*/  @P2 LEA R10, R10, UR5, 0x4 ;  /* 0x000000050a0a2c11 */ /* 0x000fe2000f8e20ff */
[----:B------:R-:W-:Y:S01]  /*1330*/  @P2 IMAD.MOV.U32 R6, RZ, RZ, -0x1 ;  /* 0xffffffffff062424 */ /* 0x000fe200078e00ff */
[----:B------:R-:W-:-:S04]  /*1340*/  LOP3.LUT R9, R0, R9, RZ, 0x3c, !PT ;  /* 0x0000000900097212 */ /* 0x000fc800078e3cff */
[----:B------:R3:W-:Y:S01]  /*1350*/  @P2 STS.128 [R10+0x37010], R4 ;  /* 0x037010040a002388 */ /* 0x0007e20000000c00 */
[----:B------:R-:W-:Y:S01]  /*1360*/  IMAD.U32 R8, R9, -0x80000000, RZ ;  /* 0x8000000009087824 */ /* 0x000fe200078e00ff */
[----:B------:R2:W-:Y:S06]  /*1370*/  MEMBAR.ALL.CTA ;  /* 0x0000000000007992 */ /* 0x0005ec0000008000 */
[----:B--2---:R-:W2:Y:S02]  /*1380*/  FENCE.VIEW.ASYNC.S ;  /* 0x00000000000073c6 */ /* 0x004ea40000000000 */
[----:B--2---:R-:W-:Y:S06]  /*1390*/  BAR.SYNC.DEFER_BLOCKING 0x4, 0x20 ;  /* 0x0100800000007b1d */ /* 0x004fec0000010000 */
[----:B------:R3:W-:Y:S01]  /*13a0*/  SYNCS.ARRIVE.TRANS64.ART0 RZ, [R2+URZ+0x70], R11 ;  /* 0x0000700b02ff79a7 */ /* 0x0007e200085000ff */
[----:B------:R-:W2:Y:S02]  /*13b0*/  SYNCS.PHASECHK.TRANS64.TRYWAIT P0, [R3+URZ+0x80], R8 ;  /* 0x00008008030075a7 */ /* 0x000ea400080011ff */
[----:B--23--:R-:W-:Y:S05]  /*13c0*/  @!P0 BRA `(.L_x_24) ;  /* 0x0000004800688947 */ /* 0x00cfea0003800000 */
.L_x_16:
[----:B------:R-:W-:Y:S01]  /*13d0*/  ISETP.NE.AND P0, PT, R84, 0x5, PT ;  /* 0x000000055400780c */ /* 0x000fe20003f05270 */
[----:B------:R-:W-:-:S04]  /*13e0*/  ULEA.HI UR14, UR4, UR4, URZ, 0x1 ;  /* 0x00000004040e7291 */ /* 0x000fc8000f8f08ff */
[----:B------:R-:W-:-:S04]  /*13f0*/  ULOP3.LUT UR22, UR14, 0xfffffffe, URZ, 0xc0, !UPT ;  /* 0xfffffffe0e167892 */ /* 0x000fc8000f8ec0ff */
[----:B------:R-:W-:-:S04]  /*1400*/  UIADD3 UR15, UPT, UPT, -UR22, UR4, URZ ;  /* 0x00000004160f7290 */ /* 0x000fc8000fffe1ff */
[----:B------:R-:W-:Y:S08]  /*1410*/  @P0 BRA `(.L_x_25) ;  /* 0x0000000800480947 */ /* 0x000ff00003800000 */
[----:B------:R-:W-:Y:S02]  /*1420*/  UMOV UR34, 0x400 ;  /* 0x0000040000227882 */ /* 0x000fe40000000000 */
[----:B------:R-:W-:-:S09]  /*1430*/  ULEA UR34, UR4, UR34, 0x18 ;  /* 0x0000002204227291 */ /* 0x000fd2000f8ec0ff */
[----:B------:R-:W3:Y:S02]  /*1440*/  SYNCS.PHASECHK.TRANS64.TRYWAIT P0, [UR34+0x70], RZ ;  /* 0x000070ffff0075a7 */ /* 0x000ee40008001122 */
[----:B---3--:R-:W-:Y:S05]  /*1450*/  @!P0 BRA `(.L_x_26) ;  /* 0x00000048005c8947 */ /* 0x008fea0003800000 */
.L_x_93:
[----:B------:R-:W4:Y:S01]  /*1460*/  LDS.128 R4, [UR34+0x37010] ;  /* 0x03701022ff047984 */ /* 0x000f220008000c00 */
[----:B---3--:R-:W-:Y:S01]  /*1470*/  HFMA2 R0, -RZ, RZ, 0, 5.9604644775390625e-08 ;  /* 0x00000001ff007431 */ /* 0x008fe200000001ff */
[----:B------:R-:W-:Y:S01]  /*1480*/  UMOV UR36, 0x1 ;  /* 0x0000000100247882 */ /* 0x000fe20000000000 */
[----:B------:R-:W-:Y:S01]  /*1490*/  UMOV UR35, URZ ;  /* 0x000000ff00237c82 */ /* 0x000fe20008000000 */
[----:B------:R3:W-:Y:S06]  /*14a0*/  MEMBAR.ALL.CTA ;  /* 0x0000000000007992 */ /* 0x0007ec0000008000 */
[----:B---3--:R-:W3:Y:S02]  /*14b0*/  FENCE.VIEW.ASYNC.S ;  /* 0x00000000000073c6 */ /* 0x008ee40000000000 */
[----:B---3--:R3:W-:Y:S01]  /*14c0*/  SYNCS.ARRIVE.TRANS64.ART0 RZ, [UR34+0x80], R0 ;  /* 0x00008000ffff79a7 */ /* 0x0087e20008500022 */
[----:B----4-:R-:W-:-:S13]  /*14d0*/  ISETP.NE.AND P0, PT, R7, 0x1, PT ;  /* 0x000000010700780c */ /* 0x010fda0003f05270 */
[----:B---3--:R-:W-:Y:S05]  /*14e0*/  @P0 BRA `(.L_x_27) ;  /* 0x00000004009c0947 */ /* 0x008fea0003800000 */
[----:B------:R-:W-:Y:S01]  /*14f0*/  R2UR UR5, R4 ;  /* 0x00000000040572ca */ /* 0x000fe200000e0000 */
[----:B------:R-:W-:Y:S01]  /*1500*/  IMAD.MOV.U32 R8, RZ, RZ, 0x1 ;  /* 0x00000001ff087424 */ /* 0x000fe200078e00ff */
[----:B------:R-:W-:Y:S01]  /*1510*/  R2UR UR11, R5 ;  /* 0x00000000050b72ca */ /* 0x000fe200000e0000 */
[----:B------:R-:W-:Y:S01]  /*1520*/  IMAD.MOV.U32 R2, RZ, RZ, RZ ;  /* 0x000000ffff027224 */ /* 0x000fe200078e00ff */
[----:B------:R-:W-:Y:S01]  /*1530*/  R2UR UR28, R6 ;  /* 0x00000000061c72ca */ /* 0x000fe200000e0000 */
[----:B------:R-:W3:Y:S01]  /*1540*/  LDCU.64 UR46, c[0x0][0x348] ;  /* 0x00006900ff2e77ac */ /* 0x000ee20008000a00 */
[----:B------:R-:W-:Y:S01]  /*1550*/  UMOV UR36, 0x1 ;  /* 0x0000000100247882 */ /* 0x000fe20000000000 */
[----:B------:R-:W-:-:S12]  /*1560*/  UMOV UR35, URZ ;  /* 0x000000ff00237c82 */ /* 0x000fd80008000000 */
.L_x_33:
[----:B------:R-:W-:Y:S02]  /*1570*/  USHF.L.U32 UR4, UR36, 0x1f, URZ ;  /* 0x0000001f24047899 */ /* 0x000fe400080006ff */
[----:B-1----:R-:W-:Y:S02]  /*1580*/  ULEA UR6, UR35, UR34, 0x3 ;  /* 0x0000002223067291 */ /* 0x002fe4000f8e18ff */
[----:B---3--:R-:W-:Y:S02]  /*1590*/  UIADD3 UR42, UP2, UPT, UR46, 0xc0, URZ ;  /* 0x000000c02e2a7890 */ /* 0x008fe4000ff5e0ff */
[----:B------:R-:W-:Y:S01]  /*15a0*/  MOV R0, UR4 ;  /* 0x0000000400007c02 */ /* 0x000fe20008000f00 */
[----:B------:R-:W-:Y:S02]  /*15b0*/  ULEA.HI UR4, UR5, UR5, URZ, 0x1 ;  /* 0x0000000505047291 */ /* 0x000fe4000f8f08ff */
[----:B------:R-:W-:Y:S02]  /*15c0*/  UIADD3 UR44, UP3, UPT, UR46, 0x40, URZ ;  /* 0x000000402e2c7890 */ /* 0x000fe4000ff7e0ff */
[----:B------:R1:W3:Y:S01]  /*15d0*/  SYNCS.PHASECHK.TRANS64.TRYWAIT P1, [UR6+0x30], R0 ;  /* 0x00003000ff0075a7 */ /* 0x0002e20008021106 */
[----:B------:R-:W-:-:S02]  /*15e0*/  ULOP3.LUT UR6, UR4, 0xfffffffe, URZ, 0xc0, !UPT ;  /* 0xfffffffe04067892 */ /* 0x000fc4000f8ec0ff */
[----:B------:R-:W-:Y:S02]  /*15f0*/  USHF.R.S32.HI UR4, URZ, 0x1, UR4 ;  /* 0x00000001ff047899 */ /* 0x000fe40008011404 */
[----:B------:R-:W-:Y:S02]  /*1600*/  UISETP.NE.AND UP4, UPT, UR5, UR6, UPT ;  /* 0x000000060500728c */ /* 0x000fe4000bf85270 */
[----:B------:R-:W-:Y:S02]  /*1610*/  UIADD3 UR7, UPT, UPT, UR4, -0x1, URZ ;  /* 0xffffffff04077890 */ /* 0x000fe4000fffe0ff */
[----:B------:R-:W-:Y:S02]  /*1620*/  UISETP.LT.AND UP4, UPT, UR5, URZ, UP4 ;  /* 0x000000ff0500728c */ /* 0x000fe4000a781270 */
[----:B------:R-:W-:Y:S02]  /*1630*/  UIADD3 UR40, UP1, UPT, UR46, 0x140, URZ ;  /* 0x000001402e287890 */ /* 0x000fe4000ff3e0ff */
[----:B------:R-:W-:-:S02]  /*1640*/  UIADD3 UR38, UP0, UPT, UR46, 0x1c0, URZ ;  /* 0x000001c02e267890 */ /* 0x000fc4000ff1e0ff */
[----:B------:R-:W-:Y:S02]  /*1650*/  ULEA UR27, UR11, UR21, 0x8 ;  /* 0x000000150b1b7291 */ /* 0x000fe4000f8e40ff */
[----:B------:R-:W-:Y:S02]  /*1660*/  UIADD3.X UR43, UPT, UPT, URZ, UR47, URZ, UP2, !UPT ;  /* 0x0000002fff2b7290 */ /* 0x000fe400097fe4ff */
[----:B------:R-:W-:Y:S02]  /*1670*/  UIADD3 UR11, UPT, UPT, UR15, UR11, UR11 ;  /* 0x0000000b0f0b7290 */ /* 0x000fe4000fffe00b */
[----:B------:R-:W-:Y:S02]  /*1680*/  @!UP4 UIADD3 UR7, UPT, UPT, UR4, URZ, URZ ;  /* 0x000000ff0407c290 */ /* 0x000fe4000fffe0ff */
[----:B------:R-:W-:Y:S02]  /*1690*/  UIADD3.X UR45, UPT, UPT, URZ, UR47, URZ, UP3, !UPT ;  /* 0x0000002fff2d7290 */ /* 0x000fe40009ffe4ff */
[----:B------:R-:W-:-:S02]  /*16a0*/  UIADD3 UR19, UPT, UPT, UR7, UR7, URZ ;  /* 0x0000000707137290 */ /* 0x000fc4000fffe0ff */
[----:B------:R-:W-:Y:S02]  /*16b0*/  UIADD3.X UR41, UPT, UPT, URZ, UR47, URZ, UP1, !UPT ;  /* 0x0000002fff297290 */ /* 0x000fe40008ffe4ff */
[----:B------:R-:W-:Y:S02]  /*16c0*/  UIADD3.X UR39, UPT, UPT, URZ, UR47, URZ, UP0, !UPT ;  /* 0x0000002fff277290 */ /* 0x000fe400087fe4ff */
[----:B------:R-:W-:Y:S02]  /*16d0*/  ULEA UR7, UR7, UR21, 0x8 ;  /* 0x0000001507077291 */ /* 0x000fe4000f8e40ff */
[----:B------:R-:W-:Y:S02]  /*16e0*/  ULOP3.LUT UR19, UR19, UR23, URZ, 0xfc, !UPT ;  /* 0x0000001713137292 */ /* 0x000fe4000f8efcff */
[----:B------:R-:W-:Y:S01]  /*16f0*/  UISETP.NE.AND UP2, UPT, UR23, URZ, UPT ;  /* 0x000000ff1700728c */ /* 0x000fe2000bf45270 */
[----:B------:R-:W-:Y:S01]  /*1700*/  UMOV UR20, URZ ;  /* 0x000000ff00147c82 */ /* 0x000fe20008000000 */
[----:B------:R-:W-:Y:S01]  /*1710*/  UMOV UR18, URZ ;  /* 0x000000ff00127c82 */ /* 0x000fe20008000000 */
[----:B-1----:R-:W-:-:S08]  /*1720*/  UMOV UR10, URZ ;  /* 0x000000ff000a7c82 */ /* 0x002fd00008000000 */
.L_x_31:
[----:B------:R-:W-:Y:S02]  /*1730*/  USHF.L.U32 UR6, UR20, 0x7, URZ ;  /* 0x0000000714067899 */ /* 0x000fe400080006ff */
[----:B------:R-:W-:Y:S01]  /*1740*/  ULEA UR5, UR35, UR34, 0x3 ;  /* 0x0000002223057291 */ /* 0x000fe2000f8e18ff */
[----:B---34-:R-:W-:Y:S11]  /*1750*/  @P1 BRA `(.L_x_28) ;  /* 0x0000000000101947 */ /* 0x018ff60003800000 */
[----:B------:R-:W-:-:S06]  /*1760*/  USHF.L.U32 UR4, UR36, 0x1f, URZ ;  /* 0x0000001f24047899 */ /* 0x000fcc00080006ff */
[----:B------:R-:W-:-:S04]  /*1770*/  MOV R0, UR4 ;  /* 0x0000000400007c02 */ /* 0x000fc80008000f00 */
[----:B------:R-:W1:Y:S02]  /*1780*/  SYNCS.PHASECHK.TRANS64.TRYWAIT P0, [UR5+0x30], R0 ;  /* 0x00003000ff0075a7 */ /* 0x000e640008001105 */
[----:B-1----:R-:W-:Y:S05]  /*1790*/  @!P0 BRA `(.L_x_29) ;  /* 0x0000004400a48947 */ /* 0x002fea0003800000 */
.L_x_28:
[----:B------:R-:W-:Y:S05]  /*17a0*/  BRA.U UP2, `(.L_x_30) ;  /* 0x00000001020c7547 */ /* 0x000fea000b800000 */
[----:B------:R-:W-:-:S13]  /*17b0*/  ELECT P0, URZ, PT ;  /* 0x0000000000ff782f */ /* 0x000fda0003800000 */
[----:B-1----:R-:W-:-:S04]  /*17c0*/  @P0 MOV R0, 0x10c00 ;  /* 0x00010c0000000802 */ /* 0x002fc80000000f00 */
[----:B------:R3:W-:Y:S03]  /*17d0*/  @P0 SYNCS.ARRIVE.TRANS64 RZ, [UR5], R0 ;  /* 0x00000000ffff09a7 */ /* 0x0007e60008000005 */
.L_x_30:
[----:B------:R-:W-:Y:S01]  /*17e0*/  ULEA UR24, UR35, UR34, 0xe ;  /* 0x0000002223187291 */ /* 0x000fe2000f8e70ff */
[----:B------:R-:W-:Y:S01]  /*17f0*/  PLOP3.LUT P1, PT, PT, PT, PT, 0x80, 0x8 ;  /* 0x000000000008781c */ /* 0x000fe20003f2f070 */
[----:B------:R-:W-:Y:S02]  /*1800*/  ULEA UR16, UR35, UR34, 0x9 ;  /* 0x0000002223107291 */ /* 0x000fe4000f8e48ff */
[----:B------:R-:W-:Y:S02]  /*1810*/  ULEA UR8, UR35, UR15, 0x1 ;  /* 0x0000000f23087291 */ /* 0x000fe4000f8e08ff */
[----:B------:R-:W-:Y:S02]  /*1820*/  UIADD3 UR35, UPT, UPT, UR35, 0x1, URZ ;  /* 0x0000000123237890 */ /* 0x000fe4000fffe0ff */
[----:B------:R-:W-:Y:S02]  /*1830*/  UISETP.GT.U32.AND UP0, UPT, UR20, 0x1e, UPT ;  /* 0x0000001e1400788c */ /* 0x000fe4000bf04070 */
[----:B------:R-:W-:-:S02]  /*1840*/  UISETP.NE.AND UP1, UPT, UR35, 0x6, UPT ;  /* 0x000000062300788c */ /* 0x000fc4000bf25270 */
[----:B------:R-:W-:Y:S02]  /*1850*/  ULEA UR8, UR8, UR34, 0x9 ;  /* 0x0000002208087291 */ /* 0x000fe4000f8e48ff */
[----:B------:R-:W-:Y:S01]  /*1860*/  USEL UR9, URZ, 0x1, UP1 ;  /* 0x00000001ff097887 */ /* 0x000fe20008800000 */
[----:B------:R-:W-:Y:S01]  /*1870*/  PLOP3.LUT P0, PT, PT, PT, UP0, 0x80, 0x8 ;  /* 0x000000000008781c */ /* 0x000fe20003f0f008 */
[----:B------:R-:W-:Y:S02]  /*1880*/  ULOP3.LUT UR5, UR5, 0xfefffff8, URZ, 0xc0, !UPT ;  /* 0xfefffff805057892 */ /* 0x000fe4000f8ec0ff */
[----:B------:R-:W-:Y:S02]  /*1890*/  ULOP3.LUT UR36, UR36, UR9, URZ, 0x3c, !UPT ;  /* 0x0000000924247292 */ /* 0x000fe4000f8e3cff */
[----:B------:R-:W-:Y:S02]  /*18a0*/  UIADD3 UR4, UPT, UPT, UR24, 0x4c00, URZ ;  /* 0x00004c0018047890 */ /* 0x000fe4000fffe0ff */
[----:B------:R-:W-:-:S02]  /*18b0*/  USEL UR35, UR35, URZ, UP1 ;  /* 0x000000ff23237287 */ /* 0x000fc40008800000 */
[----:B------:R-:W-:Y:S02]  /*18c0*/  UIADD3 UR24, UPT, UPT, UR24, 0x1cc00, URZ ;  /* 0x0001cc0018187890 */ /* 0x000fe4000fffe0ff */
[----:B------:R-:W-:Y:S02]  /*18d0*/  UIADD3 UR16, UPT, UPT, UR16, 0x34c00, URZ ;  /* 0x00034c0010107890 */ /* 0x000fe4000fffe0ff */
[----:B------:R-:W-:Y:S01]  /*18e0*/  UIADD3 UR8, UPT, UPT, UR8, 0x35800, URZ ;  /* 0x0003580008087890 */ /* 0x000fe2000fffe0ff */
[----:B------:R-:W-:Y:S01]  /*18f0*/  UTMALDG.2D.2CTA [UR4], [UR44], desc[URZ] ;  /* 0x0000ff042c0075b4 */ /* 0x000fe20008209000 */
[----:B------:R-:W-:Y:S02]  /*1900*/  @!UP0 USHF.L.U32 UR32, UR36, 0x1f, URZ ;  /* 0x0000001f24208899 */ /* 0x000fe400080006ff */
[----:B------:R-:W-:Y:S01]  /*1910*/  @!UP0 ULEA UR33, UR35, UR34, 0x3 ;  /* 0x0000002223218291 */ /* 0x000fe2000f8e18ff */
[----:B------:R-:W-:Y:S01]  /*1920*/  UMOV UR26, UR6 ;  /* 0x00000006001a7c82 */ /* 0x000fe20008000000 */
[----:B------:R-:W-:Y:S01]  /*1930*/  UMOV UR25, UR5 ;  /* 0x0000000500197c82 */ /* 0x000fe20008000000 */
[----:B------:R-:W-:Y:S01]  /*1940*/  UMOV UR17, UR5 ;  /* 0x0000000500117c82 */ /* 0x000fe20008000000 */
[----:B-1-3--:R-:W-:Y:S01]  /*1950*/  IMAD.U32 R0, RZ, RZ, UR32 ;  /* 0x00000020ff007e24 */ /* 0x00afe2000f8e00ff */
[----:B------:R-:W-:Y:S01]  /*1960*/  UMOV UR29, 0x30000 ;  /* 0x00030000001d7882 */ /* 0x000fe20000000000 */
[----:B------:R-:W-:Y:S01]  /*1970*/  UMOV UR12, UR20 ;  /* 0x00000014000c7c82 */ /* 0x000fe20008000000 */
[----:B------:R-:W-:Y:S01]  /*1980*/  UMOV UR13, UR28 ;  /* 0x0000001c000d7c82 */ /* 0x000fe20008000000 */
[----:B------:R-:W-:Y:S01]  /*1990*/  UMOV UR9, UR5 ;  /* 0x0000000500097c82 */ /* 0x000fe20008000000 */
[----:B------:R-:W-:Y:S01]  /*19a0*/  UTMALDG.3D.2CTA [UR24], [UR42], desc[URZ] ;  /* 0x0000ff182a0075b4 */ /* 0x000fe20008211000 */
[----:B------:R-:W-:-:S04]  /*19b0*/  UIADD3 UR32, UPT, UPT, UR20, 0x1, URZ ;  /* 0x0000000114207890 */ /* 0x000fc8000fffe0ff */
[----:B------:R-:W-:Y:S01]  /*19c0*/  UISETP.NE.AND UP0, UPT, UR32, 0x20, UPT ;  /* 0x000000202000788c */ /* 0x000fe2000bf05270 */
[----:B------:R1:W-:Y:S01]  /*19d0*/  UTMALDG.3D.2CTA [UR16], [UR40], desc[URZ] ;  /* 0x0000ff10280075b4 */ /* 0x0003e20008211000 */
[----:B------:R4:W-:Y:S01]  /*19e0*/  UTMALDG.4D.MULTICAST.2CTA [UR8], [UR38], UR29, desc[URZ] ;  /* 0x0000ff08260073b4 */ /* 0x0009e2000821981d */
[----:B------:R4:W3:Y:S01]  /*19f0*/  @!P0 SYNCS.PHASECHK.TRANS64.TRYWAIT P1, [UR33+0x30], R0 ;  /* 0x00003000ff0085a7 */ /* 0x0008e20008021121 */
[----:B-1----:R-:W-:-:S05]  /*1a00*/  UMOV UR20, UR32 ;  /* 0x0000002000147c82 */ /* 0x002fca0008000000 */
[----:B------:R-:W-:Y:S05]  /*1a10*/  BRA.U UP0, `(.L_x_31) ;  /* 0xfffffffd00447547 */ /* 0x000fea000b83ffff */
[----:B--2---:R-:W-:Y:S02]  /*1a20*/  LEA R3, R8, UR34, 0x3 ;  /* 0x0000002208037c11 */ /* 0x004fe4000f8e18ff */
[----:B------:R-:W-:-:S04]  /*1a30*/  SHF.L.U32 R4, R2, 0x1f, RZ ;  /* 0x0000001f02047819 */ /* 0x000fc800000006ff */
[----:B------:R-:W1:Y:S02]  /*1a40*/  SYNCS.PHASECHK.TRANS64.TRYWAIT P0, [R3+URZ+0x70], R4 ;  /* 0x00007004030075a7 */ /* 0x000e6400080011ff */
[----:B-1----:R-:W-:Y:S05]  /*1a50*/  @!P0 BRA `(.L_x_32) ;  /* 0x0000004400148947 */ /* 0x002fea0003800000 */
.L_x_96:
[C---:B------:R-:W-:Y:S01]  /*1a60*/  LEA R4, R8.reuse, UR34, 0x4 ;  /* 0x0000002208047c11 */ /* 0x040fe2000f8e20ff */
[----:B------:R-:W-:Y:S02]  /*1a70*/  VIADD R8, R8, 0x1 ;  /* 0x0000000108087836 */ /* 0x000fe40000000000 */
[----:B----4-:R-:W-:-:S03]  /*1a80*/  IMAD.MOV.U32 R0, RZ, RZ, 0x1 ;  /* 0x00000001ff007424 */ /* 0x010fc600078e00ff */
[----:B-1----:R-:W1:Y:S01]  /*1a90*/  LDS.128 R4, [R4+0x37010] ;  /* 0x0370100004047984 */ /* 0x002e620000000c00 */
[C---:B---3--:R-:W-:Y:S01]  /*1aa0*/  ISETP.NE.AND P1, PT, R8.reuse, 0x2, PT ;  /* 0x000000020800780c */ /* 0x048fe20003f25270 */
[----:B------:R2:W-:Y:S06]  /*1ab0*/  MEMBAR.ALL.CTA ;  /* 0x0000000000007992 */ /* 0x0005ec0000008000 */
[----:B--2---:R-:W2:Y:S01]  /*1ac0*/  FENCE.VIEW.ASYNC.S ;  /* 0x00000000000073c6 */ /* 0x004ea20000000000 */
[----:B------:R-:W-:Y:S01]  /*1ad0*/  SEL R8, R8, RZ, P1 ;  /* 0x000000ff08087207 */ /* 0x000fe20000800000 */
[----:B--2---:R2:W-:Y:S01]  /*1ae0*/  SYNCS.ARRIVE.TRANS64.ART0 RZ, [R3+URZ+0x80], R0 ;  /* 0x0000800003ff79a7 */ /* 0x0045e200085000ff */
[----:B-1----:R-:W-:-:S02]  /*1af0*/  ISETP.NE.AND P0, PT, R7, 0x1, PT ;  /* 0x000000010700780c */ /* 0x002fc40003f05270 */
[----:B------:R-:W-:Y:S02]  /*1b00*/  R2UR UR5, R4 ;  /* 0x00000000040572ca */ /* 0x000fe400000e0000 */
[----:B------:R-:W-:Y:S02]  /*1b10*/  R2UR UR11, R5 ;  /* 0x00000000050b72ca */ /* 0x000fe400000e0000 */
[----:B------:R-:W-:Y:S02]  /*1b20*/  R2UR UR28, R6 ;  /* 0x00000000061c72ca */ /* 0x000fe400000e0000 */
[----:B--2---:R-:W-:-:S04]  /*1b30*/  SEL R3, RZ, 0x1, P1 ;  /* 0x00000001ff037807 */ /* 0x004fc80000800000 */
[----:B------:R-:W-:Y:S01]  /*1b40*/  LOP3.LUT R2, R2, R3, RZ, 0x3c, !PT ;  /* 0x0000000302027212 */ /* 0x000fe200078e3cff */
[----:B------:R-:W-:Y:S08]  /*1b50*/  @!P0 BRA `(.L_x_33) ;  /* 0xfffffff800848947 */ /* 0x000ff0000383ffff */
.L_x_27:
[----:B------:R-:W-:Y:S02]  /*1b60*/  UIADD3 UR4, UPT, UPT, UR35, 0x2, URZ ;  /* 0x0000000223047890 */ /* 0x000fe4000fffe0ff */
[----:B------:R-:W-:-:S04]  /*1b70*/  UISETP.NE.AND UP0, UPT, UR35, 0x5, UPT ;  /* 0x000000052300788c */ /* 0x000fc8000bf05270 */
[----:B------:R-:W-:-:S04]  /*1b80*/  USEL UR4, UR4, 0x1, UP0 ;  /* 0x0000000104047887 */ /* 0x000fc80008000000 */
[----:B------:R-:W-:Y:S02]  /*1b90*/  UIADD3 UR5, UPT, UPT, UR4, 0x1, URZ ;  /* 0x0000000104057890 */ /* 0x000fe4000fffe0ff */
[----:B------:R-:W-:-:S04]  /*1ba0*/  UISETP.NE.AND UP1, UPT, UR4, 0x6, UPT ;  /* 0x000000060400788c */ /* 0x000fc8000bf25270 */
[----:B------:R-:W-:Y:S02]  /*1bb0*/  USEL UR5, UR5, 0x1, UP1 ;  /* 0x0000000105057887 */ /* 0x000fe40008800000 */
[----:B------:R-:W-:Y:S02]  /*1bc0*/  UISETP.EQ.XOR UP1, UPT, UR35, 0x5, !UP1 ;  /* 0x000000052300788c */ /* 0x000fe4000cf22a70 */
[----:B------:R-:W-:Y:S02]  /*1bd0*/  UIADD3 UR4, UPT, UPT, UR5, 0x1, URZ ;  /* 0x0000000105047890 */ /* 0x000fe4000fffe0ff */
[----:B------:R-:W-:Y:S02]  /*1be0*/  UISETP.NE.AND UP0, UPT, UR5, 0x6, UPT ;  /* 0x000000060500788c */ /* 0x000fe4000bf05270 */
[----:B------:R-:W-:Y:S02]  /*1bf0*/  UISETP.EQ.XOR UP1, UPT, UR5, 0x6, UP1 ;  /* 0x000000060500788c */ /* 0x000fe40008f22a70 */
[----:B------:R-:W-:-:S04]  /*1c00*/  USEL UR4, UR4, 0x1, UP0 ;  /* 0x0000000104047887 */ /* 0x000fc80008000000 */
[----:B------:R-:W-:Y:S02]  /*1c10*/  UIADD3 UR5, UPT, UPT, UR4, 0x1, URZ ;  /* 0x0000000104057890 */ /* 0x000fe4000fffe0ff */
[----:B------:R-:W-:Y:S02]  /*1c20*/  UISETP.NE.AND UP0, UPT, UR4, 0x6, UPT ;  /* 0x000000060400788c */ /* 0x000fe4000bf05270 */
[----:B------:R-:W-:Y:S02]  /*1c30*/  UISETP.EQ.XOR UP1, UPT, UR4, 0x6, UP1 ;  /* 0x000000060400788c */ /* 0x000fe40008f22a70 */
[----:B------:R-:W-:-:S04]  /*1c40*/  USEL UR5, UR5, 0x1, UP0 ;  /* 0x0000000105057887 */ /* 0x000fc80008000000 */
[----:B------:R-:W-:Y:S02]  /*1c50*/  UISETP.EQ.XOR UP1, UPT, UR5, 0x6, UP1 ;  /* 0x000000060500788c */ /* 0x000fe40008f22a70 */
[----:B------:R-:W-:Y:S02]  /*1c60*/  UISETP.NE.AND UP0, UPT, UR5, 0x6, UPT ;  /* 0x000000060500788c */ /* 0x000fe4000bf05270 */
[----:B------:R-:W-:Y:S02]  /*1c70*/  USEL UR4, URZ, 0x1, !UP1 ;  /* 0x00000001ff047887 */ /* 0x000fe4000c800000 */
[----:B------:R-:W-:Y:S02]  /*1c80*/  USEL UR5, UR5, URZ, UP0 ;  /* 0x000000ff05057287 */ /* 0x000fe40008000000 */
[----:B------:R-:W-:Y:S02]  /*1c90*/  ULOP3.LUT UR4, UR36, UR4, URZ, 0x3c, !UPT ;  /* 0x0000000424047292 */ /* 0x000fe4000f8e3cff */
[----:B------:R-:W-:-:S02]  /*1ca0*/  ULEA UR5, UR5, UR34, 0x3 ;  /* 0x0000002205057291 */ /* 0x000fc4000f8e18ff */
[----:B------:R-:W-:Y:S02]  /*1cb0*/  USHF.L.U32 UR4, UR4, 0x1f, URZ ;  /* 0x0000001f04047899 */ /* 0x000fe400080006ff */
[----:B------:R-:W-:-:S04]  /*1cc0*/  UISETP.NE.AND UP0, UPT, UR23, URZ, UPT ;  /* 0x000000ff1700728c */ /* 0x000fc8000bf05270 */
[----:B------:R-:W-:-:S04]  /*1cd0*/  MOV R0, UR4 ;  /* 0x0000000400007c02 */ /* 0x000fc80008000f00 */
[----:B------:R-:W3:Y:S02]  /*1ce0*/  SYNCS.PHASECHK.TRANS64.TRYWAIT P0, [UR5+0x30], R0 ;  /* 0x00003000ff0075a7 */ /* 0x000ee40008001105 */
[----:B---3--:R-:W-:Y:S05]  /*1cf0*/  @!P0 BRA `(.L_x_34) ;  /* 0x0000004000848947 */ /* 0x008fea0003800000 */
.L_x_98:
[----:B------:R-:W-:Y:S05]  /*1d00*/  BRA.U UP0, `(.L_x_25) ;  /* 0x00000001000c7547 */ /* 0x000fea000b800000 */
[----:B------:R-:W-:-:S13]  /*1d10*/  ELECT P0, URZ, PT ;  /* 0x0000000000ff782f */ /* 0x000fda0003800000 */
[----:B--2---:R-:W-:-:S04]  /*1d20*/  @P0 MOV R0, 0x10c00 ;  /* 0x00010c0000000802 */ /* 0x004fc80000000f00 */
[----:B------:R3:W-:Y:S03]  /*1d30*/  @P0 SYNCS.ARRIVE.TRANS64 RZ, [UR5], R0 ;  /* 0x00000000ffff09a7 */ /* 0x0007e60008000005 */
.L_x_25:
[----:B------:R-:W-:-:S13]  /*1d40*/  ISETP.NE.AND P0, PT, R84, 0x4, PT ;  /* 0x000000045400780c */ /* 0x000fda0003f05270 */
[----:B------:R-:W-:Y:S05]  /*1d50*/  @P0 BRA `(.L_x_35) ;  /* 0x0000000c00280947 */ /* 0x000fea0003800000 */
[----:B------:R-:W4:Y:S01]  /*1d60*/  S2UR UR12, SR_CgaCtaId ;  /* 0x00000000000c79c3 */ /* 0x000f220000008800 */
[----:B------:R-:W-:Y:S01]  /*1d70*/  NOP ;  /* 0x0000000000007918 */ /* 0x000fe20000000000 */
[----:B------:R-:W-:Y:S02]  /*1d80*/  UMOV UR4, 0x400 ;  /* 0x0000040000047882 */ /* 0x000fe40000000000 */
[----:B----4-:R-:W-:-:S04]  /*1d90*/  ULEA UR12, UR12, UR4, 0x18 ;  /* 0x000000040c0c7291 */ /* 0x010fc8000f8ec0ff */
[----:B------:R-:W-:Y:S06]  /*1da0*/  BAR.SYNC.DEFER_BLOCKING 0x3, 0xa0 ;  /* 0x00c2800000007b1d */ /* 0x000fec0000010000 */
[----:B--23--:R-:W2:Y:S01]  /*1db0*/  LDS R0, [UR12+0x98] ;  /* 0x0000980cff007984 */ /* 0x00cea20008000800 */
[----:B------:R-:W3:Y:S02]  /*1dc0*/  SYNCS.PHASECHK.TRANS64.TRYWAIT P0, [UR12+0x70], RZ ;  /* 0x000070ffff0075a7 */ /* 0x000ee4000800110c */
[----:B--23--:R-:W-:Y:S05]  /*1dd0*/  @!P0 BRA `(.L_x_36) ;  /* 0x00000040006c8947 */ /* 0x00cfea0003800000 */
.L_x_100:
[----:B------:R-:W3:Y:S01]  /*1de0*/  LDS R3, [UR12+0x3701c] ;  /* 0x03701c0cff037984 */ /* 0x000ee20008000800 */
[----:B--2---:R-:W-:Y:S01]  /*1df0*/  IMAD.MOV.U32 R2, RZ, RZ, 0x1 ;  /* 0x00000001ff027424 */ /* 0x004fe200078e00ff */
[----:B------:R-:W-:Y:S01]  /*1e00*/  R2UR UR36, R0 ;  /* 0x00000000002472ca */ /* 0x000fe200000e0000 */
[----:B------:R-:W-:Y:S01]  /*1e10*/  UMOV UR34, 0x1 ;  /* 0x0000000100227882 */ /* 0x000fe20000000000 */
[----:B------:R2:W-:Y:S06]  /*1e20*/  MEMBAR.ALL.CTA ;  /* 0x0000000000007992 */ /* 0x0005ec0000008000 */
[----:B--2---:R-:W2:Y:S01]  /*1e30*/  FENCE.VIEW.ASYNC.S ;  /* 0x00000000000073c6 */ /* 0x004ea20000000000 */
[----:B------:R-:W-:Y:S01]  /*1e40*/  UMOV UR35, 0x1 ;  /* 0x0000000100237882 */ /* 0x000fe20000000000 */
[----:B--2---:R2:W-:Y:S01]  /*1e50*/  SYNCS.ARRIVE.TRANS64.ART0 RZ, [UR12+0x80], R2 ;  /* 0x00008002ffff79a7 */ /* 0x0045e2000850000c */
[----:B---3--:R-:W-:-:S13]  /*1e60*/  ISETP.NE.AND P0, PT, R3, 0x1, PT ;  /* 0x000000010300780c */ /* 0x008fda0003f05270 */
[----:B--2---:R-:W-:Y:S05]  /*1e70*/  @P0 BRA `(.L_x_37) ;  /* 0x0000000800a40947 */ /* 0x004fea0003800000 */
[----:B------:R-:W-:Y:S01]  /*1e80*/  UIADD3 UR4, UPT, UPT, UR36, -0x3ffffe30, URZ ;  /* 0xc00001d024047890 */ /* 0x000fe2000fffe0ff */
[----:B------:R-:W-:Y:S01]  /*1e90*/  HFMA2 R5, -RZ, RZ, 0, 5.9604644775390625e-08 ;  /* 0x00000001ff057431 */ /* 0x000fe200000001ff */
[----:B------:R-:W-:Y:S01]  /*1ea0*/  UIADD3 UR10, UPT, UPT, UR36, 0x1d0, URZ ;  /* 0x000001d0240a7890 */ /* 0x000fe2000fffe0ff */
[----:B------:R-:W-:Y:S01]  /*1eb0*/  MOV R4, RZ ;  /* 0x000000ff00047202 */ /* 0x000fe20000000f00 */
[----:B-1----:R-:W-:Y:S02]  /*1ec0*/  UIADD3 UR8, UPT, UPT, UR36, 0x400001d0, URZ ;  /* 0x400001d024087890 */ /* 0x002fe4000fffe0ff */
[----:B------:R-:W-:Y:S02]  /*1ed0*/  UIADD3 UR6, UPT, UPT, UR36, -0x7ffffe30, URZ ;  /* 0x800001d024067890 */ /* 0x000fe4000fffe0ff */
[----:B------:R-:W-:Y:S02]  /*1ee0*/  UIADD3 UR5, UPT, UPT, UR36, -0x3ffffe20, URZ ;  /* 0xc00001e024057890 */ /* 0x000fe4000fffe0ff */
[----:B------:R-:W-:Y:S01]  /*1ef0*/  USHF.R.U32.HI UR16, URZ, 0x1, UR4 ;  /* 0x00000001ff107899 */ /* 0x000fe20008011604 */
[----:B------:R-:W-:Y:S01]  /*1f00*/  UMOV UR38, 0x10c02000 ;  /* 0x10c0200000267882 */ /* 0x000fe20000000000 */
[----:B------:R-:W-:-:S02]  /*1f10*/  UIADD3 UR11, UPT, UPT, UR36, 0x1e0, URZ ;  /* 0x000001e0240b7890 */ /* 0x000fc4000fffe0ff */
[----:B------:R-:W-:Y:S02]  /*1f20*/  UIADD3 UR9, UPT, UPT, UR36, 0x400001e0, URZ ;  /* 0x400001e024097890 */ /* 0x000fe4000fffe0ff */
[----:B------:R-:W-:Y:S02]  /*1f30*/  UIADD3 UR7, UPT, UPT, UR36, -0x7ffffe20, URZ ;  /* 0x800001e024077890 */ /* 0x000fe4000fffe0ff */
[----:B------:R-:W-:Y:S02]  /*1f40*/  USHF.R.U32.HI UR33, URZ, 0x1, UR10 ;  /* 0x00000001ff217899 */ /* 0x000fe4000801160a */
[----:B------:R-:W-:Y:S02]  /*1f50*/  USHF.R.U32.HI UR29, URZ, 0x1, UR8 ;  /* 0x00000001ff1d7899 */ /* 0x000fe40008011608 */
[----:B------:R-:W-:Y:S02]  /*1f60*/  USHF.R.U32.HI UR25, URZ, 0x1, UR6 ;  /* 0x00000001ff197899 */ /* 0x000fe40008011606 */
[----:B------:R-:W-:-:S02]  /*1f70*/  UIADD3 UR18, UPT, UPT, UR12, 0x35800, URZ ;  /* 0x000358000c127890 */ /* 0x000fc4000fffe0ff */
[----:B------:R-:W-:Y:S02]  /*1f80*/  UIADD3 UR19, UPT, UPT, UR12, 0x34c00, URZ ;  /* 0x00034c000c137890 */ /* 0x000fe4000fffe0ff */
[----:B------:R-:W-:Y:S02]  /*1f90*/  UIADD3 UR20, UPT, UPT, UR12, 0x4c00, URZ ;  /* 0x00004c000c147890 */ /* 0x000fe4000fffe0ff */
[----:B------:R-:W-:Y:S02]  /*1fa0*/  UIADD3 UR24, UPT, UPT, UR12, 0x1cc00, URZ ;  /* 0x0001cc000c187890 */ /* 0x000fe4000fffe0ff */
[----:B------:R-:W-:Y:S02]  /*1fb0*/  ULOP3.LUT UR37, UR15, 0x1, URZ, 0x3c, !UPT ;  /* 0x000000010f257892 */ /* 0x000fe4000f8e3cff */
[----:B------:R-:W-:Y:S02]  /*1fc0*/  USEL UR35, URZ, 0x4000, UP6 ;  /* 0x00004000ff237887 */ /* 0x000fe4000b000000 */
[----:B------:R-:W-:-:S02]  /*1fd0*/  USHF.R.U32.HI UR13, URZ, 0x1a, UR5 ;  /* 0x0000001aff0d7899 */ /* 0x000fc40008011605 */
[----:B------:R-:W-:Y:S02]  /*1fe0*/  USEL UR38, UR38, 0x10c00000, !UP5 ;  /* 0x10c0000026267887 */ /* 0x000fe4000e800000 */
[----:B------:R-:W-:Y:S02]  /*1ff0*/  ULOP3.LUT UR16, UR16, 0x60000000, URZ, 0xc0, !UPT ;  /* 0x6000000010107892 */ /* 0x000fe4000f8ec0ff */
[----:B------:R-:W-:Y:S02]  /*2000*/  USHF.R.U32.HI UR32, URZ, 0x1a, UR11 ;  /* 0x0000001aff207899 */ /* 0x000fe4000801160b */
[----:B------:R-:W-:Y:S02]  /*2010*/  USHF.R.U32.HI UR28, URZ, 0x1a, UR9 ;  /* 0x0000001aff1c7899 */ /* 0x000fe40008011609 */
[----:B------:R-:W-:Y:S02]  /*2020*/  USHF.R.U32.HI UR17, URZ, 0x1a, UR7 ;  /* 0x0000001aff117899 */ /* 0x000fe40008011607 */
[----:B------:R-:W-:-:S02]  /*2030*/  ULOP3.LUT UR33, UR33, 0x60000000, URZ, 0xc0, !UPT ;  /* 0x6000000021217892 */ /* 0x000fc4000f8ec0ff */
[----:B------:R-:W-:Y:S02]  /*2040*/  ULOP3.LUT UR29, UR29, 0x60000000, URZ, 0xc0, !UPT ;  /* 0x600000001d1d7892 */ /* 0x000fe4000f8ec0ff */
[----:B------:R-:W-:Y:S02]  /*2050*/  ULOP3.LUT UR25, UR25, 0x60000000, URZ, 0xc0, !UPT ;  /* 0x6000000019197892 */ /* 0x000fe4000f8ec0ff */
[----:B------:R-:W-:Y:S02]  /*2060*/  USHF.L.U32 UR27, UR34, UR15, URZ ;  /* 0x0000000f221b7299 */ /* 0x000fe400080006ff */
[----:B------:R-:W-:Y:S02]  /*2070*/  USHF.R.U32.HI UR18, URZ, 0x4, UR18 ;  /* 0x00000004ff127899 */ /* 0x000fe40008011612 */
[----:B------:R-:W-:Y:S02]  /*2080*/  USHF.R.U32.HI UR19, URZ, 0x4, UR19 ;  /* 0x00000004ff137899 */ /* 0x000fe40008011613 */
[----:B------:R-:W-:-:S02]  /*2090*/  USHF.R.U32.HI UR20, URZ, 0x4, UR20 ;  /* 0x00000004ff147899 */ /* 0x000fc40008011614 */
[----:B------:R-:W-:Y:S02]  /*20a0*/  USHF.R.U32.HI UR24, URZ, 0x4, UR24 ;  /* 0x00000004ff187899 */ /* 0x000fe40008011618 */
[----:B------:R-:W-:Y:S02]  /*20b0*/  USHF.L.U32 UR34, UR34, UR37, URZ ;  /* 0x0000002522227299 */ /* 0x000fe400080006ff */
[----:B------:R-:W-:Y:S02]  /*20c0*/  UIADD3 UR38, UPT, UPT, UR35, UR38, URZ ;  /* 0x0000002623267290 */ /* 0x000fe4000fffe0ff */
[----:B------:R-:W-:Y:S02]  /*20d0*/  ULOP3.LUT UR13, UR16, 0x30, UR13, 0xf8, !UPT ;  /* 0x00000030100d7892 */ /* 0x000fe4000f8ef80d */
[----:B------:R-:W-:Y:S02]  /*20e0*/  ULOP3.LUT UR32, UR33, 0x30, UR32, 0xf8, !UPT ;  /* 0x0000003021207892 */ /* 0x000fe4000f8ef820 */
[----:B------:R-:W-:-:S02]  /*20f0*/  ULOP3.LUT UR28, UR29, 0x30, UR28, 0xf8, !UPT ;  /* 0x000000301d1c7892 */ /* 0x000fc4000f8ef81c */
[----:B------:R-:W-:Y:S02]  /*2100*/  ULOP3.LUT UR17, UR25, 0x30, UR17, 0xf8, !UPT ;  /* 0x0000003019117892 */ /* 0x000fe4000f8ef811 */
[----:B------:R-:W-:Y:S02]  /*2110*/  ULOP3.LUT UR18, UR18, 0x3fc0, URZ, 0xc0, !UPT ;  /* 0x00003fc012127892 */ /* 0x000fe4000f8ec0ff */
[----:B------:R-:W-:Y:S02]  /*2120*/  ULOP3.LUT UR19, UR19, 0x3fc0, URZ, 0xc0, !UPT ;  /* 0x00003fc013137892 */ /* 0x000fe4000f8ec0ff */
[----:B------:R-:W-:Y:S02]  /*2130*/  ULOP3.LUT UR20, UR20, 0x3fc0, URZ, 0xc0, !UPT ;  /* 0x00003fc014147892 */ /* 0x000fe4000f8ec0ff */
[----:B------:R-:W-:Y:S02]  /*2140*/  ULOP3.LUT UR24, UR24, 0x3fc0, URZ, 0xc0, !UPT ;  /* 0x00003fc018187892 */ /* 0x000fe4000f8ec0ff */
[----:B------:R-:W-:-:S02]  /*2150*/  ULOP3.LUT UR27, UR34, 0xffff, UR27, 0xc8, !UPT ;  /* 0x0000ffff221b7892 */ /* 0x000fc4000f8ec81b */
[----:B------:R-:W-:Y:S02]  /*2160*/  ULOP3.LUT UR51, UR32, UR38, URZ, 0xfc, !UPT ;  /* 0x0000002620337292 */ /* 0x000fe4000f8efcff */
[----:B------:R-:W-:Y:S02]  /*2170*/  ULOP3.LUT UR45, UR28, UR38, URZ, 0xfc, !UPT ;  /* 0x000000261c2d7292 */ /* 0x000fe4000f8efcff */
[----:B------:R-:W-:Y:S02]  /*2180*/  ULOP3.LUT UR41, UR17, UR38, URZ, 0xfc, !UPT ;  /* 0x0000002611297292 */ /* 0x000fe4000f8efcff */
[----:B------:R-:W-:Y:S02]  /*2190*/  ULOP3.LUT UR39, UR13, UR38, URZ, 0xfc, !UPT ;  /* 0x000000260d277292 */ /* 0x000fe4000f8efcff */
[----:B------:R-:W-:Y:S02]  /*21a0*/  UISETP.NE.AND UP0, UPT, UR23, URZ, UPT ;  /* 0x000000ff1700728c */ /* 0x000fe4000bf05270 */
[----:B------:R-:W-:-:S02]  /*21b0*/  UIADD3 UR26, UPT, UPT, UR12, 0x60, URZ ;  /* 0x000000600c1a7890 */ /* 0x000fc4000fffe0ff */
[----:B------:R-:W-:Y:S02]  /*21c0*/  ULOP3.LUT UR18, UR18, 0x10000, URZ, 0xfc, !UPT ;  /* 0x0001000012127892 */ /* 0x000fe4000f8efcff */
[----:B------:R-:W-:Y:S02]  /*21d0*/  ULOP3.LUT UR19, UR19, 0x10000, URZ, 0xfc, !UPT ;  /* 0x0001000013137892 */ /* 0x000fe4000f8efcff */
[----:B------:R-:W-:Y:S02]  /*21e0*/  ULOP3.LUT UR20, UR20, 0x10000, URZ, 0xfc, !UPT ;  /* 0x0001000014147892 */ /* 0x000fe4000f8efcff */
[----:B------:R-:W-:Y:S02]  /*21f0*/  ULOP3.LUT UR24, UR24, 0x10000, URZ, 0xfc, !UPT ;  /* 0x0001000018187892 */ /* 0x000fe4000f8efcff */
[----:B------:R-:W-:Y:S01]  /*2200*/  UISETP.NE.AND UP1, UPT, UR23, URZ, UPT ;  /* 0x000000ff1700728c */ /* 0x000fe2000bf25270 */
[----:B------:R-:W-:Y:S01]  /*2210*/  UMOV UR13, 0x1 ;  /* 0x00000001000d7882 */ /* 0x000fe20000000000 */
[----:B------:R-:W-:Y:S01]  /*2220*/  UMOV UR34, URZ ;  /* 0x000000ff00227c82 */ /* 0x000fe20008000000 */
[----:B------:R-:W-:Y:S01]  /*2230*/  UMOV UR33, URZ ;  /* 0x000000ff00217c82 */ /* 0x000fe20008000000 */
[----:B------:R-:W-:Y:S01]  /*2240*/  UMOV UR50, URZ ;  /* 0x000000ff00327c82 */ /* 0x000fe20008000000 */
[----:B------:R-:W-:Y:S01]  /*2250*/  UMOV UR44, URZ ;  /* 0x000000ff002c7c82 */ /* 0x000fe20008000000 */
[----:B------:R-:W-:Y:S01]  /*2260*/  UMOV UR40, URZ ;  /* 0x000000ff00287c82 */ /* 0x000fe20008000000 */
[----:B------:R-:W-:-:S05]  /*2270*/  UMOV UR38, URZ ;  /* 0x000000ff00267c82 */ /* 0x000fca0008000000 */
.L_x_46:
[----:B------:R-:W-:Y:S01]  /*2280*/  PLOP3.LUT P0, PT, PT, PT, UP0, 0x80, 0x8 ;  /* 0x000000000008781c */ /* 0x000fe20003f0f008 */
[----:B--2---:R-:W-:Y:S01]  /*2290*/  @!UP0 USHF.L.U32 UR17, UR34, 0x1f, URZ ;  /* 0x0000001f22118899 */ /* 0x004fe200080006ff */
[----:B----4-:R-:W-:Y:S01]  /*22a0*/  PLOP3.LUT P3, PT, PT, PT, PT, 0x80, 0x8 ;  /* 0x000000000008781c */ /* 0x010fe20003f6f070 */
[----:B------:R-:W-:Y:S01]  /*22b0*/  @!UP0 ULEA UR25, UR33, UR12, 0x3 ;  /* 0x0000000c21198291 */ /* 0x000fe2000f8e18ff */
[----:B------:R-:W-:Y:S01]  /*22c0*/  PLOP3.LUT P2, PT, PT, PT, PT, 0x8, 0x80 ;  /* 0x000000000080781c */ /* 0x000fe20003f4e170 */
[----:B------:R-:W-:Y:S02]  /*22d0*/  @!UP0 USHF.L.U32 UR16, UR13, 0x1f, URZ ;  /* 0x0000001f0d108899 */ /* 0x000fe400080006ff */
[----:B------:R-:W-:Y:S01]  /*22e0*/  IMAD.U32 R2, RZ, RZ, UR17 ;  /* 0x00000011ff027e24 */ /* 0x000fe2000f8e00ff */
[----:B------:R-:W-:Y:S02]  /*22f0*/  ULOP3.LUT UR35, UR13, 0x1, URZ, 0x3c, !UPT ;  /* 0x000000010d237892 */ /* 0x000fe4000f8e3cff */
[----:B------:R-:W-:Y:S01]  /*2300*/  UPLOP3.LUT UP4, UPT, UPT, UPT, UPT, 0x40, 0x4 ;  /* 0x000000000004789c */ /* 0x000fe20003f8e870 */
[----:B------:R-:W-:Y:S01]  /*2310*/  IMAD.U32 R0, RZ, RZ, UR16 ;  /* 0x00000010ff007e24 */ /* 0x000fe2000f8e00ff */
[----:B------:R-:W-:-:S02]  /*2320*/  UIMAD UR17, UR35, 0xd0, UR36 ;  /* 0x000000d0231178a4 */ /* 0x000fc4000f8e0224 */
[----:B------:R1:W2:Y:S01]  /*2330*/  @!P0 SYNCS.PHASECHK.TRANS64.TRYWAIT P3, [UR25], R2 ;  /* 0x00000002ff0085a7 */ /* 0x0002a20008061119 */
[----:B------:R-:W3:Y:S02]  /*2340*/  @!P0 SYNCS.PHASECHK.TRANS64.TRYWAIT P1, [UR12+0x68], R0 ;  /* 0x00006800ff0085a7 */ /* 0x000ee4000802110c */
[----:B---3--:R-:W-:-:S13]  /*2350*/  @!P0 PLOP3.LUT P2, PT, P1, PT, PT, 0x8, 0x80 ;  /* 0x000000000080881c */ /* 0x008fda0000f4e170 */
[----:B-12---:R-:W-:Y:S05]  /*2360*/  @!P2 BRA `(.L_x_38) ;  /* 0x000000000010a947 */ /* 0x006fea0003800000 */
[----:B------:R-:W-:-:S06]  /*2370*/  USHF.L.U32 UR13, UR13, 0x1f, URZ ;  /* 0x0000001f0d0d7899 */ /* 0x000fcc00080006ff */
[----:B------:R-:W-:-:S04]  /*2380*/  MOV R0, UR13 ;  /* 0x0000000d00007c02 */ /* 0x000fc80008000f00 */
[----:B------:R-:W1:Y:S02]  /*2390*/  SYNCS.PHASECHK.TRANS64.TRYWAIT P0, [UR12+0x68], R0 ;  /* 0x00006800ff0075a7 */ /* 0x000e64000800110c */
[----:B-1----:R-:W-:Y:S05]  /*23a0*/  @!P0 BRA `(.L_x_39) ;  /* 0x0000003c00108947 */ /* 0x002fea0003800000 */
.L_x_38:
[----:B------:R-:W-:Y:S01]  /*23b0*/  UMOV UR29, URZ ;  /* 0x000000ff001d7c82 */ /* 0x000fe20008000000 */
.L_x_43:
[----:B--234-:R-:W-:Y:S05]  /*23c0*/  BRA.U UP0, `(.L_x_40) ;  /* 0x0000000100ac7547 */ /* 0x01cfea000b800000 */
[----:B------:R-:W-:Y:S02]  /*23d0*/  USHF.L.U32 UR25, UR33, 0xa, URZ ;  /* 0x0000000a21197899 */ /* 0x000fe400080006ff */
[----:B------:R-:W-:Y:S02]  /*23e0*/  ULEA UR58, UR33, UR18, 0x6 ;  /* 0x00000012213a7291 */ /* 0x000fe4000f8e30ff */
[----:B------:R-:W-:Y:S02]  /*23f0*/  UIADD3 UR16, UPT, UPT, UR25, 0x6, URZ ;  /* 0x0000000619107890 */ /* 0x000fe4000fffe0ff */
[----:B------:R-:W-:Y:S02]  /*2400*/  ULEA UR13, UR33, UR12, 0x3 ;  /* 0x0000000c210d7291 */ /* 0x000fe4000f8e18ff */
[----:B------:R-:W-:Y:S02]  /*2410*/  UIADD3 UR32, UPT, UPT, UR16, UR24, URZ ;  /* 0x0000001810207290 */ /* 0x000fe4000fffe0ff */
[----:B------:R-:W-:Y:S02]  /*2420*/  ULEA UR60, UR33, UR19, 0x5 ;  /* 0x00000013213c7291 */ /* 0x000fe4000f8e28ff */
[----:B------:R-:W-:Y:S02]  /*2430*/  UIADD3 UR56, UPT, UPT, UR58, 0x20, URZ ;  /* 0x000000203a387890 */ /* 0x000fe4000fffe0ff */
[----:B------:R-:W-:Y:S02]  /*2440*/  UIADD3 UR54, UPT, UPT, UR25, UR24, URZ ;  /* 0x0000001819367290 */ /* 0x000fe4000fffe0ff */
[----:B------:R-:W-:Y:S02]  /*2450*/  UIADD3 UR52, UPT, UPT, UR25, UR20, URZ ;  /* 0x0000001419347290 */ /* 0x000fe4000fffe0ff */
[----:B------:R-:W-:Y:S02]  /*2460*/  UIADD3 UR48, UPT, UPT, UR24, 0x2, UR25 ;  /* 0x0000000218307890 */ /* 0x000fe4000fffe019 */
[----:B------:R-:W-:Y:S02]  /*2470*/  UIADD3 UR46, UPT, UPT, UR20, 0x2, UR25 ;  /* 0x00000002142e7890 */ /* 0x000fe4000fffe019 */
[----:B------:R-:W-:Y:S02]  /*2480*/  UIADD3 UR42, UPT, UPT, UR24, 0x4, UR25 ;  /* 0x00000004182a7890 */ /* 0x000fe4000fffe019 */
[----:B------:R-:W-:Y:S02]  /*2490*/  UIADD3 UR62, UPT, UPT, UR20, 0x4, UR25 ;  /* 0x00000004143e7890 */ /* 0x000fe4000fffe019 */
[----:B------:R-:W-:Y:S02]  /*24a0*/  UIADD3 UR28, UPT, UPT, UR13, 0x30, URZ ;  /* 0x000000300d1c7890 */ /* 0x000fe4000fffe0ff */
[----:B------:R-:W-:Y:S01]  /*24b0*/  UIADD3 UR16, UPT, UPT, UR16, UR20, URZ ;  /* 0x0000001410107290 */ /* 0x000fe2000fffe0ff */
[----:B------:R-:W-:Y:S01]  /*24c0*/  UMOV UR61, 0x4008 ;  /* 0x00004008003d7882 */ /* 0x000fe20000000000 */
        /* <DEDUP_REMOVED lines=8> */
[----:B------:R-:W-:Y:S05]  /*2550*/  @P3 BRA `(.L_x_41) ;  /* 0x0000000000103947 */ /* 0x000fea0003800000 */
[----:B------:R-:W-:Y:S06]  /*2560*/  USHF.L.U32 UR25, UR34, 0x1f, URZ ;  /* 0x0000001f22197899 */ /* 0x000fec00080006ff */
[----:B-1----:R-:W-:Y:S04]  /*2570*/  MOV R0, UR25 ;  /* 0x0000001900007c02 */ /* 0x002fe80008000f00 */
[----:B------:R-:W1:Y:S02]  /*2580*/  SYNCS.PHASECHK.TRANS64.TRYWAIT P0, [UR13], R0 ;  /* 0x00000000ff0075a7 */ /* 0x000e64000800110d */
[----:B-1----:R-:W-:Y:S05]  /*2590*/  @!P0 BRA `(.L_x_42) ;  /* 0x0000003800b48947 */ /* 0x002fea0003800000 */
.L_x_41:
[----:B------:R2:W-:Y:S01]  /*25a0*/  UTCCP.T.S.2CTA.4x32dp128bit tmem[UR36+0x1d0], gdesc[UR60] ;  /* 0x0001d03c240079e7 */ /* 0x0005e20009300000 */
[----:B------:R2:W-:Y:S01]  /*25b0*/  UTCCP.T.S.2CTA.4x32dp128bit tmem[UR36+0x1e0], gdesc[UR58] ;  /* 0x0001e03a240079e7 */ /* 0x0005e20009300000 */
[----:B------:R2:W-:Y:S01]  /*25c0*/  UTCCP.T.S.2CTA.4x32dp128bit tmem[UR36+0x1e4], gdesc[UR56] ;  /* 0x0001e438240079e7 */ /* 0x0005e20009300000 */
[----:B------:R2:W-:Y:S01]  /*25d0*/  UTCQMMA.2CTA gdesc[UR52], gdesc[UR54], tmem[UR17], tmem[UR50], idesc[UR51], tmem[UR10], UP4 ;  /* 0x000a323634007dea */ /* 0x0005e2000a200311 */
[----:B------:R-:W-:Y:S01]  /*25e0*/  UPLOP3.LUT UP4, UPT, UPT, UPT, UPT, 0x80, 0x8 ;  /* 0x000000000008789c */ /* 0x000fe20003f8f070 */
[----:B------:R2:W-:Y:S01]  /*25f0*/  UTCQMMA.2CTA gdesc[UR46], gdesc[UR48], tmem[UR17], tmem[UR44], idesc[UR45], tmem[UR8], UPT ;  /* 0x00082c302e007dea */ /* 0x0005e2000ba00311 */
[----:B------:R2:W-:Y:S01]  /*2600*/  UTCQMMA.2CTA gdesc[UR62], gdesc[UR42], tmem[UR17], tmem[UR40], idesc[UR41], tmem[UR6], UPT ;  /* 0x0006282a3e007dea */ /* 0x0005e2000ba00311 */
[----:B------:R-:W-:Y:S01]  /*2610*/  UMOV UR64, UR32 ;  /* 0x0000002000407c82 */ /* 0x000fe20008000000 */
[----:B------:R-:W-:Y:S01]  /*2620*/  UMOV UR65, 0x40004040 ;  /* 0x4000404000417882 */ /* 0x000fe20000000000 */
[----:B------:R-:W-:Y:S01]  /*2630*/  UMOV UR66, UR16 ;  /* 0x0000001000427c82 */ /* 0x000fe20008000000 */
[----:B------:R-:W-:Y:S02]  /*2640*/  UMOV UR67, 0x40004040 ;  /* 0x4000404000437882 */ /* 0x000fe40000000000 */
[----:B------:R2:W-:Y:S01]  /*2650*/  UTCQMMA.2CTA gdesc[UR66], gdesc[UR64], tmem[UR17], tmem[UR38], idesc[UR39], tmem[UR4], UPT ;  /* 0x0004264042007dea */ /* 0x0005e2000ba00311 */
[----:B------:R2:W-:Y:S01]  /*2660*/  UTCBAR.2CTA.MULTICAST [UR28], URZ, UR27 ;  /* 0x000000ff1c0073e9 */ /* 0x0005e2000820081b */
[----:B------:R-:W-:Y:S01]  /*2670*/  NOP ;  /* 0x0000000000007918 */ /* 0x000fe20000000000 */
.L_x_40:
[----:B------:R-:W-:Y:S01]  /*2680*/  UIADD3 UR33, UPT, UPT, UR33, 0x1, URZ ;  /* 0x0000000121217890 */ /* 0x000fe2000fffe0ff */
[----:B------:R-:W-:Y:S01]  /*2690*/  PLOP3.LUT P3, PT, PT, PT, PT, 0x80, 0x8 ;  /* 0x000000000008781c */ /* 0x000fe20003f6f070 */
[----:B------:R-:W-:Y:S02]  /*26a0*/  UISETP.GT.U32.AND UP3, UPT, UR29, 0x1e, UPT ;  /* 0x0000001e1d00788c */ /* 0x000fe4000bf64070 */
[----:B------:R-:W-:Y:S02]  /*26b0*/  UISETP.NE.AND UP2, UPT, UR33, 0x6, UPT ;  /* 0x000000062100788c */ /* 0x000fe4000bf45270 */
[----:B------:R-:W-:Y:S02]  /*26c0*/  UISETP.NE.OR UP3, UPT, UR23, URZ, UP3 ;  /* 0x000000ff1700728c */ /* 0x000fe40009f65670 */
[----:B------:R-:W-:Y:S02]  /*26d0*/  USEL UR13, URZ, 0x1, UP2 ;  /* 0x00000001ff0d7887 */ /* 0x000fe40009000000 */
[----:B------:R-:W-:Y:S02]  /*26e0*/  USEL UR33, UR33, URZ, UP2 ;  /* 0x000000ff21217287 */ /* 0x000fe40009000000 */
[----:B------:R-:W-:Y:S01]  /*26f0*/  ULOP3.LUT UR34, UR34, UR13, URZ, 0x3c, !UPT ;  /* 0x0000000d22227292 */ /* 0x000fe2000f8e3cff */
[----:B------:R-:W-:Y:S01]  /*2700*/  PLOP3.LUT P0, PT, PT, PT, UP3, 0x80, 0x8 ;  /* 0x000000000008781c */ /* 0x000fe20003f0f038 */
[----:B------:R-:W-:Y:S03]  /*2710*/  UIADD3 UR29, UPT, UPT, UR29, 0x1, URZ ;  /* 0x000000011d1d7890 */ /* 0x000fe6000fffe0ff */
[----:B------:R-:W-:Y:S02]  /*2720*/  @!UP3 USHF.L.U32 UR13, UR34, 0x1f, URZ ;  /* 0x0000001f220db899 */ /* 0x000fe400080006ff */
[----:B------:R-:W-:Y:S02]  /*2730*/  @!UP3 ULEA UR16, UR33, UR12, 0x3 ;  /* 0x0000000c2110b291 */ /* 0x000fe4000f8e18ff */
[----:B------:R-:W-:Y:S02]  /*2740*/  UISETP.NE.AND UP2, UPT, UR29, 0x20, UPT ;  /* 0x000000201d00788c */ /* 0x000fe4000bf45270 */
[----:B-1----:R-:W-:Y:S05]  /*2750*/  IMAD.U32 R0, RZ, RZ, UR13 ;  /* 0x0000000dff007e24 */ /* 0x002fea000f8e00ff */
[----:B------:R3:W4:Y:S02]  /*2760*/  @!P0 SYNCS.PHASECHK.TRANS64.TRYWAIT P3, [UR16], R0 ;  /* 0x00000000ff0085a7 */ /* 0x0007240008061110 */
[----:B------:R-:W-:Y:S05]  /*2770*/  BRA.U UP2, `(.L_x_43) ;  /* 0xfffffffd02107547 */ /* 0x000fea000b83ffff */
[----:B------:R-:W-:Y:S02]  /*2780*/  LEA R2, R5, UR12, 0x3 ;  /* 0x0000000c05027c11 */ /* 0x000fe4000f8e18ff */
[----:B------:R-:W-:Y:S01]  /*2790*/  SHF.L.U32 R3, R4, 0x1f, RZ ;  /* 0x0000001f04037819 */ /* 0x000fe200000006ff */
[----:B------:R-:W-:Y:S06]  /*27a0*/  BRA.U UP1, `(.L_x_44) ;  /* 0x0000000101187547 */ /* 0x000fec000b800000 */
[----:B------:R-:W-:-:S06]  /*27b0*/  USHF.L.U32 UR13, UR35, 0x1f, URZ ;  /* 0x0000001f230d7899 */ /* 0x000fcc00080006ff */
[----:B---3--:R-:W-:Y:S01]  /*27c0*/  MOV R0, UR13 ;  /* 0x0000000d00007c02 */ /* 0x008fe20008000f00 */
[----:B------:R-:W-:Y:S02]  /*27d0*/  UMOV UR13, 0x3 ;  /* 0x00000003000d7882 */ /* 0x000fe40000000000 */
[----:B------:R1:W-:Y:S01]  /*27e0*/  UTCBAR.2CTA.MULTICAST [UR26], URZ, UR13 ;  /* 0x000000ff1a0073e9 */ /* 0x0003e2000820080d */
[----:B------:R1:W-:Y:S01]  /*27f0*/  SYNCS.PHASECHK.TRANS64.TRYWAIT PT, [UR12+0x68], R0 ;  /* 0x00006800ff0075a7 */ /* 0x0003e200080e110c */
[----:B------:R-:W-:Y:S02]  /*2800*/  NOP ;  /* 0x0000000000007918 */ /* 0x000fe40000000000 */
.L_x_44:
[----:B------:R-:W5:Y:S02]  /*2810*/  SYNCS.PHASECHK.TRANS64.TRYWAIT P0, [R2+URZ+0x70], R3 ;  /* 0x00007003020075a7 */ /* 0x000f6400080011ff */
[----:B-----5:R-:W-:Y:S05]  /*2820*/  @!P0 BRA `(.L_x_45) ;  /* 0x0000003800308947 */ /* 0x020fea0003800000 */
.L_x_104:
[C---:B-1-3--:R-:W-:Y:S01]  /*2830*/  LEA R0, R5.reuse, UR12, 0x4 ;  /* 0x0000000c05007c11 */ /* 0x04afe2000f8e20ff */
[----:B------:R-:W-:Y:S01]  /*2840*/  VIADD R5, R5, 0x1 ;  /* 0x0000000105057836 */ /* 0x000fe20000000000 */
[----:B------:R-:W-:Y:S01]  /*2850*/  UMOV UR13, UR35 ;  /* 0x00000023000d7c82 */ /* 0x000fe20008000000 */
[----:B------:R-:W-:-:S03]  /*2860*/  IMAD.MOV.U32 R3, RZ, RZ, 0x1 ;  /* 0x00000001ff037424 */ /* 0x000fc600078e00ff */
[----:B------:R-:W1:Y:S01]  /*2870*/  LDS R0, [R0+0x3701c] ;  /* 0x03701c0000007984 */ /* 0x000e620000000800 */
[C---:B------:R-:W-:Y:S01]  /*2880*/  ISETP.NE.AND P1, PT, R5.reuse, 0x2, PT ;  /* 0x000000020500780c */ /* 0x040fe20003f25270 */
[----:B------:R3:W-:Y:S06]  /*2890*/  MEMBAR.ALL.CTA ;  /* 0x0000000000007992 */ /* 0x0007ec0000008000 */
[----:B---3--:R-:W3:Y:S01]  /*28a0*/  FENCE.VIEW.ASYNC.S ;  /* 0x00000000000073c6 */ /* 0x008ee20000000000 */
[----:B------:R-:W-:Y:S01]  /*28b0*/  SEL R5, R5, RZ, P1 ;  /* 0x000000ff05057207 */ /* 0x000fe20000800000 */
[----:B---3--:R3:W-:Y:S01]  /*28c0*/  SYNCS.ARRIVE.TRANS64.ART0 RZ, [R2+URZ+0x80], R3 ;  /* 0x0000800302ff79a7 */ /* 0x0087e200085000ff */
[----:B-1----:R-:W-:-:S02]  /*28d0*/  ISETP.NE.AND P0, PT, R0, 0x1, PT ;  /* 0x000000010000780c */ /* 0x002fc40003f05270 */
[----:B---3--:R-:W-:-:S04]  /*28e0*/  SEL R3, RZ, 0x1, P1 ;  /* 0x00000001ff037807 */ /* 0x008fc80000800000 */
[----:B------:R-:W-:-:S07]  /*28f0*/  LOP3.LUT R4, R4, R3, RZ, 0x3c, !PT ;  /* 0x0000000304047212 */ /* 0x000fce00078e3cff */
[----:B------:R-:W-:Y:S05]  /*2900*/  @!P0 BRA `(.L_x_46) ;  /* 0xfffffff8005c8947 */ /* 0x000fea000383ffff */
.L_x_37:
[----:B------:R-:W-:-:S09]  /*2910*/  UISETP.NE.AND UP0, UPT, UR15, URZ, UPT ;  /* 0x000000ff0f00728c */ /* 0x000fd2000bf05270 */
[----:B------:R-:W-:Y:S05]  /*2920*/  BRA.U UP0, `(.L_x_47) ;  /* 0x00000001006c7547 */ /* 0x000fea000b800000 */
[----:B------:R-:W-:Y:S01]  /*2930*/  USHF.L.U32 UR35, UR35, 0x1f, URZ ;  /* 0x0000001f23237899 */ /* 0x000fe200080006ff */
[----:B------:R-:W-:-:S05]  /*2940*/  MOV R0, UR12 ;  /* 0x0000000c00007c02 */ /* 0x000fca0008000f00 */
[----:B------:R-:W-:Y:S02]  /*2950*/  MOV R2, UR35 ;  /* 0x0000002300027c02 */ /* 0x000fe40008000f00 */
[----:B------:R-:W-:-:S04]  /*2960*/  MOV R3, UR35 ;  /* 0x0000002300037c02 */ /* 0x000fc80008000f00 */
[----:B------:R3:W1:Y:S03]  /*2970*/  SYNCS.PHASECHK.TRANS64.TRYWAIT P0, [R0+URZ+0x68], R3 ;  /* 0x00006803000075a7 */ /* 0x00066600080011ff */
[----:B-1----:R-:W-:Y:S05]  /*2980*/  @!P0 NANOSLEEP.SYNCS 0x989680 ;  /* 0x009896800000895d */ /* 0x002fea0003900000 */
[----:B------:R-:W1:Y:S02]  /*2990*/  @!P0 SYNCS.PHASECHK.TRANS64 P0, [R0+URZ+0x68], R3 ;  /* 0x00006803000085a7 */ /* 0x000e6400080010ff */
[----:B-1----:R-:W-:Y:S05]  /*29a0*/  @P0 BRA `(.L_x_47) ;  /* 0x00000000004c0947 */ /* 0x002fea0003800000 */
.L_x_48:
[----:B-1----:R1:W2:Y:S02]  /*29b0*/  SYNCS.PHASECHK.TRANS64.TRYWAIT P0, [R0+URZ+0x68], R3 ;  /* 0x00006803000075a7 */ /* 0x0022a400080011ff */
[----:B--2---:R-:W-:Y:S05]  /*29c0*/  @!P0 NANOSLEEP.SYNCS 0x989680 ;  /* 0x009896800000895d */ /* 0x004fea0003900000 */
[----:B------:R-:W2:Y:S02]  /*29d0*/  @!P0 SYNCS.PHASECHK.TRANS64 P0, [R0+URZ+0x68], R3 ;  /* 0x00006803000085a7 */ /* 0x000ea400080010ff */
[----:B--2---:R-:W-:Y:S05]  /*29e0*/  @!P0 BRA `(.L_x_48) ;  /* 0xfffffffc00f08947 */ /* 0x004fea000383ffff */
[----:B------:R-:W-:Y:S05]  /*29f0*/  BRA `(.L_x_47) ;  /* 0x0000000000387947 */ /* 0x000fea0003800000 */
.L_x_35:
[----:B------:R-:W-:-:S13]  /*2a00*/  ISETP.NE.AND P0, PT, R84, RZ, PT ;  /* 0x000000ff5400720c */ /* 0x000fda0003f05270 */
[----:B------:R-:W-:Y:S05]  /*2a10*/  @P0 BRA `(.L_x_49) ;  /* 0x00000000002c0947 */ /* 0x000fea0003800000 */
[----:B------:R-:W4:Y:S01]  /*2a20*/  S2UR UR5, SR_CgaCtaId ;  /* 0x00000000000579c3 */ /* 0x000f220000008800 */
[----:B-1----:R-:W-:Y:S01]  /*2a30*/  UMOV UR6, 0x400 ;  /* 0x0000040000067882 */ /* 0x002fe20000000000 */
[----:B------:R-:W-:Y:S01]  /*2a40*/  UMOV UR4, 0x20 ;  /* 0x0000002000047882 */ /* 0x000fe20000000000 */
[----:B------:R-:W-:Y:S01]  /*2a50*/  ELECT P0, URZ, PT ;  /* 0x0000000000ff782f */ /* 0x000fe20003800000 */
[----:B----4-:R-:W-:Y:S02]  /*2a60*/  ULEA UR5, UR5, UR6, 0x18 ;  /* 0x0000000605057291 */ /* 0x010fe4000f8ec0ff */
[----:B------:R-:W-:-:S04]  /*2a70*/  UIADD3 UR6, UPT, UPT, -UR4, 0x100000, URZ ;  /* 0x0010000004067890 */ /* 0x000fc8000fffe1ff */
[----:B------:R-:W-:Y:S02]  /*2a80*/  USHF.L.U32 UR7, UR6, 0xb, URZ ;  /* 0x0000000b06077899 */ /* 0x000fe400080006ff */
[----:B------:R-:W-:Y:S01]  /*2a90*/  USHF.L.U32 UR6, UR6, 0x1, URZ ;  /* 0x0000000106067899 */ /* 0x000fe200080006ff */
[----:B------:R-:W1:Y:S11]  /*2aa0*/  FENCE.VIEW.ASYNC.S ;  /* 0x00000000000073c6 */ /* 0x000e760000000000 */
[----:B-1----:R4:W1:Y:S02]  /*2ab0*/  SYNCS.EXCH.64 URZ, [UR5+0x90], UR6 ;  /* 0x0000900605ff75b2 */ /* 0x0028640008000100 */
[----:B----4-:R-:W-:Y:S01]  /*2ac0*/  NOP ;  /* 0x0000000000007918 */ /* 0x010fe20000000000 */
.L_x_49:
[----:B------:R-:W-:Y:S01]  /*2ad0*/  NOP ;  /* 0x0000000000007918 */ /* 0x000fe20000000000 */
.L_x_47:
[C---:B------:R-:W-:Y:S02]  /*2ae0*/  ISETP.NE.AND P0, PT, R84.reuse, RZ, PT ;  /* 0x000000ff5400720c */ /* 0x040fe40003f05270 */
[----:B------:R-:W-:-:S11]  /*2af0*/  ISETP.GT.AND P1, PT, R84, 0x3, PT ;  /* 0x000000035400780c */ /* 0x000fd60003f24270 */
[----:B------:R-:W-:Y:S05]  /*2b00*/  @P0 BRA `(.L_x_50) ;  /* 0x00000000002c0947 */ /* 0x000fea0003800000 */
[----:B--2---:R-:W2:Y:S01]  /*2b10*/  S2UR UR5, SR_CgaCtaId ;  /* 0x00000000000579c3 */ /* 0x004ea20000008800 */
[----:B-1----:R-:W-:Y:S01]  /*2b20*/  UMOV UR6, 0x400 ;  /* 0x0000040000067882 */ /* 0x002fe20000000000 */
[----:B------:R-:W-:Y:S01]  /*2b30*/  UMOV UR4, 0x20 ;  /* 0x0000002000047882 */ /* 0x000fe20000000000 */
[----:B------:R-:W-:Y:S01]  /*2b40*/  ELECT P2, URZ, PT ;  /* 0x0000000000ff782f */ /* 0x000fe20003840000 */
[----:B--2---:R-:W-:Y:S02]  /*2b50*/  ULEA UR5, UR5, UR6, 0x18 ;  /* 0x0000000605057291 */ /* 0x004fe4000f8ec0ff */
[----:B------:R-:W-:-:S04]  /*2b60*/  UIADD3 UR6, UPT, UPT, -UR4, 0x100000, URZ ;  /* 0x0010000004067890 */ /* 0x000fc8000fffe1ff */
[----:B------:R-:W-:Y:S02]  /*2b70*/  USHF.L.U32 UR7, UR6, 0xb, URZ ;  /* 0x0000000b06077899 */ /* 0x000fe400080006ff */
[----:B------:R-:W-:Y:S01]  /*2b80*/  USHF.L.U32 UR6, UR6, 0x1, URZ ;  /* 0x0000000106067899 */ /* 0x000fe200080006ff */
[----:B------:R-:W1:Y:S11]  /*2b90*/  FENCE.VIEW.ASYNC.S ;  /* 0x00000000000073c6 */ /* 0x000e760000000000 */
[----:B-1----:R1:W2:Y:S01]  /*2ba0*/  SYNCS.EXCH.64 URZ, [UR5+0x90], UR6 ;  /* 0x0000900605ff75b2 */ /* 0x0022a20008000100 */
[----:B------:R-:W-:Y:S01]  /*2bb0*/  NOP ;  /* 0x0000000000007918 */ /* 0x000fe20000000000 */
.L_x_50:
[----:B------:R-:W-:Y:S01]  /*2bc0*/  NOP ;  /* 0x0000000000007918 */ /* 0x000fe20000000000 */
[----:B------:R-:W-:Y:S01]  /*2bd0*/  @P1 NOP ;  /* 0x0000000000001918 */ /* 0x000fe20000000000 */
[----:B------:R-:W-:Y:S05]  /*2be0*/  @P1 BRA `(.L_x_51) ;  /* 0x0000003000281947 */ /* 0x000fea0003800000 */
[----:B------:R-:W-:Y:S05]  /*2bf0*/  @P0 BRA `(.L_x_52) ;  /* 0x00000000002c0947 */ /* 0x000fea0003800000 */
[----:B-12---:R-:W1:Y:S01]  /*2c00*/  S2UR UR5, SR_CgaCtaId ;  /* 0x00000000000579c3 */ /* 0x006e620000008800 */
[----:B------:R-:W-:Y:S01]  /*2c10*/  UMOV UR6, 0x400 ;  /* 0x0000040000067882 */ /* 0x000fe20000000000 */
[----:B------:R-:W-:Y:S01]  /*2c20*/  UMOV UR4, 0x20 ;  /* 0x0000002000047882 */ /* 0x000fe20000000000 */
[----:B------:R-:W-:Y:S01]  /*2c30*/  ELECT P1, URZ, PT ;  /* 0x0000000000ff782f */ /* 0x000fe20003820000 */
[----:B-1----:R-:W-:Y:S02]  /*2c40*/  ULEA UR5, UR5, UR6, 0x18 ;  /* 0x0000000605057291 */ /* 0x002fe4000f8ec0ff */
[----:B------:R-:W-:-:S04]  /*2c50*/  UIADD3 UR6, UPT, UPT, -UR4, 0x100000, URZ ;  /* 0x0010000004067890 */ /* 0x000fc8000fffe1ff */
[----:B------:R-:W-:Y:S02]  /*2c60*/  USHF.L.U32 UR7, UR6, 0xb, URZ ;  /* 0x0000000b06077899 */ /* 0x000fe400080006ff */
[----:B------:R-:W-:Y:S01]  /*2c70*/  USHF.L.U32 UR6, UR6, 0x1, URZ ;  /* 0x0000000106067899 */ /* 0x000fe200080006ff */
[----:B------:R-:W1:Y:S11]  /*2c80*/  FENCE.VIEW.ASYNC.S ;  /* 0x00000000000073c6 */ /* 0x000e760000000000 */
[----:B-1----:R1:W2:Y:S01]  /*2c90*/  SYNCS.EXCH.64 URZ, [UR5+0x90], UR6 ;  /* 0x0000900605ff75b2 */ /* 0x0022a20008000100 */
[----:B------:R-:W-:Y:S01]  /*2ca0*/  NOP ;  /* 0x0000000000007918 */ /* 0x000fe20000000000 */
.L_x_52:
[----:B------:R-:W-:Y:S01]  /*2cb0*/  NOP ;  /* 0x0000000000007918 */ /* 0x000fe20000000000 */
[----:B------:R-:W-:Y:S05]  /*2cc0*/  @P0 BRA `(.L_x_53) ;  /* 0x00000004008c0947 */ /* 0x000fea0003800000 */
[----:B------:R-:W5:Y:S01]  /*2cd0*/  S2R R5, SR_CgaCtaId ;  /* 0x0000000000057919 */ /* 0x000f620000008800 */
[----:B-12---:R-:W-:Y:S01]  /*2ce0*/  NOP ;  /* 0x0000000000007918 */ /* 0x006fe20000000000 */
[----:B---3--:R-:W-:Y:S02]  /*2cf0*/  MOV R0, 0x40 ;  /* 0x0000004000007802 */ /* 0x008fe40000000f00 */
[----:B------:R-:W-:Y:S02]  /*2d00*/  MOV R4, 0x400 ;  /* 0x0000040000047802 */ /* 0x000fe40000000f00 */
[C---:B-----5:R-:W-:Y:S02]  /*2d10*/  LEA R0, R5.reuse, R0, 0x18 ;  /* 0x0000000005007211 */ /* 0x060fe400078ec0ff */
[----:B------:R-:W-:-:S04]  /*2d20*/  LEA R4, R5, R4, 0x18 ;  /* 0x0000000405047211 */ /* 0x000fc800078ec0ff */
[----:B------:R-:W1:Y:S02]  /*2d30*/  LDS.U8 R0, [R0] ;  /* 0x0000000000007984 */ /* 0x000e640000000000 */
[----:B-1----:R-:W-:-:S13]  /*2d40*/  ISETP.NE.AND P0, PT, R0, RZ, PT ;  /* 0x000000ff0000720c */ /* 0x002fda0003f05270 */
[----:B------:R-:W-:Y:S05]  /*2d50*/  @P0 BRA `(.L_x_54) ;  /* 0x0000000400500947 */ /* 0x000fea0003800000 */
[C---:B------:R-:W-:Y:S02]  /*2d60*/  LOP3.LUT R0, R5.reuse, 0x1, RZ, 0xc0, !PT ;  /* 0x0000000105007812 */ /* 0x040fe400078ec0ff */
[----:B------:R-:W-:Y:S02]  /*2d70*/  LOP3.LUT R10, R5, 0x1, RZ, 0x3c, !PT ;  /* 0x00000001050a7812 */ /* 0x000fe400078e3cff */
[----:B------:R-:W-:-:S13]  /*2d80*/  ISETP.NE.U32.AND P1, PT, R0, 0x1, PT ;  /* 0x000000010000780c */ /* 0x000fda0003f25070 */
[----:B------:R-:W-:Y:S05]  /*2d90*/  @!P1 BRA `(.L_x_55) ;  /* 0x0000000000c49947 */ /* 0x000fea0003800000 */
[----:B------:R-:W-:Y:S01]  /*2da0*/  ELECT P0, URZ, PT ;  /* 0x0000000000ff782f */ /* 0x000fe20003800000 */
[----:B------:R-:W-:-:S12]  /*2db0*/  BSSY B0, `(.L_x_55) ;  /* 0x000002f000007945 */ /* 0x000fd80003800000 */
[----:B------:R-:W-:Y:S05]  /*2dc0*/  @!P0 BRA `(.L_x_56) ;  /* 0x0000000000b48947 */ /* 0x000fea0003800000 */
[----:B------:R-:W-:-:S05]  /*2dd0*/  UMOV UR4, 0x10 ;  /* 0x0000001000047882 */ /* 0x000fca0000000000 */
[----:B------:R-:W-:Y:S04]  /*2de0*/  DEPBAR.LE SB1, 0x36 ;  /* 0x00009d800000791a */ /* 0x000fe80000000000 */
[----:B------:R-:W1:Y:S02]  /*2df0*/  UTCATOMSWS.2CTA.FIND_AND_SET.ALIGN UP0, UR4, UR4 ;  /* 0x00000004000475e3 */ /* 0x000e640008200800 */
[----:B-1----:R-:W-:Y:S01]  /*2e00*/  PLOP3.LUT P0, PT, PT, PT, UP0, 0x80, 0x8 ;  /* 0x000000000008781c */ /* 0x002fe20003f0f008 */
[----:B------:R-:W-:-:S03]  /*2e10*/  IMAD.U32 R13, RZ, RZ, UR4 ;  /* 0x00000004ff0d7e24 */ /* 0x000fc6000f8e00ff */
[----:B------:R-:W-:-:S04]  /*2e20*/  SEL R0, RZ, 0xffffffff, !P0 ;  /* 0xffffffffff007807 */ /* 0x000fc80004000000 */
[----:B------:R-:W-:-:S13]  /*2e30*/  ISETP.NE.AND P0, PT, R0, RZ, PT ;  /* 0x000000ff0000720c */ /* 0x000fda0003f05270 */
[----:B------:R-:W-:Y:S05]  /*2e40*/  @P0 BRA `(.L_x_57) ;  /* 0x0000000000240947 */ /* 0x000fea0003800000 */
.L_x_58:
[----:B------:R-:W-:Y:S05]  /*2e50*/  NANOSLEEP 0x64 ;  /* 0x000000640000795d */ /* 0x000fea0003800000 */
[----:B------:R-:W-:-:S05]  /*2e60*/  UMOV UR4, 0x10 ;  /* 0x0000001000047882 */ /* 0x000fca0000000000 */
[----:B------:R-:W-:Y:S04]  /*2e70*/  DEPBAR.LE SB1, 0x36 ;  /* 0x00009d800000791a */ /* 0x000fe80000000000 */
[----:B------:R-:W1:Y:S02]  /*2e80*/  UTCATOMSWS.2CTA.FIND_AND_SET.ALIGN UP0, UR4, UR4 ;  /* 0x00000004000475e3 */ /* 0x000e640008200800 */
[----:B-1----:R-:W-:Y:S01]  /*2e90*/  PLOP3.LUT P0, PT, PT, PT, UP0, 0x80, 0x8 ;  /* 0x000000000008781c */ /* 0x002fe20003f0f008 */
[----:B------:R-:W-:-:S03]  /*2ea0*/  IMAD.U32 R13, RZ, RZ, UR4 ;  /* 0x00000004ff0d7e24 */ /* 0x000fc6000f8e00ff */
[----:B------:R-:W-:-:S04]  /*2eb0*/  SEL R0, RZ, 0xffffffff, !P0 ;  /* 0xffffffffff007807 */ /* 0x000fc80004000000 */
[----:B------:R-:W-:-:S13]  /*2ec0*/  ISETP.NE.AND P0, PT, R0, RZ, PT ;  /* 0x000000ff0000720c */ /* 0x000fda0003f05270 */
[----:B------:R-:W-:Y:S05]  /*2ed0*/  @!P0 BRA `(.L_x_58) ;  /* 0xfffffffc00dc8947 */ /* 0x000fea000383ffff */
.L_x_57:
[----:B------:R-:W-:Y:S01]  /*2ee0*/  MOV R0, 0x60 ;  /* 0x0000006000007802 */ /* 0x000fe20000000f00 */
[----:B------:R-:W-:Y:S02]  /*2ef0*/  VIADD R7, R4, 0x98 ;  /* 0x0000009804077836 */ /* 0x000fe40000000000 */
[----:B------:R-:W-:Y:S01]  /*2f00*/  IMAD.MOV.U32 R8, RZ, RZ, 0x4 ;  /* 0x00000004ff087424 */ /* 0x000fe200078e00ff */
[----:B------:R-:W-:Y:S02]  /*2f10*/  LEA R11, R5, R0, 0x18 ;  /* 0x00000000050b7211 */ /* 0x000fe400078ec0ff */
[----:B------:R-:W-:-:S03]  /*2f20*/  MOV R0, 0x58 ;  /* 0x0000005800007802 */ /* 0x000fc60000000f00 */
[----:B------:R-:W1:Y:S01]  /*2f30*/  LDS R14, [R11] ;  /* 0x000000000b0e7984 */ /* 0x000e620000000800 */
[----:B------:R-:W-:Y:S01]  /*2f40*/  LEA R3, R5, R0, 0x18 ;  /* 0x0000000005037211 */ /* 0x000fe200078ec0ff */
[----:B-1----:R-:W-:-:S04]  /*2f50*/  IMAD.U32 R14, R14, -0x80000000, RZ ;  /* 0x800000000e0e7824 */ /* 0x002fc800078e00ff */
[----:B------:R-:W1:Y:S02]  /*2f60*/  SYNCS.PHASECHK.TRANS64.TRYWAIT P0, [R3+URZ], R14 ;  /* 0x0000000e030075a7 */ /* 0x000e6400080011ff */
[----:B-1----:R-:W-:Y:S05]  /*2f70*/  @P0 BRA `(.L_x_59) ;  /* 0x0000000000080947 */ /* 0x002fea0003800000 */
[----:B------:R-:W1:Y:S02]  /*2f80*/  SYNCS.PHASECHK.TRANS64.TRYWAIT P0, [R3+URZ], R14 ;  /* 0x0000000e030075a7 */ /* 0x000e6400080011ff */
[----:B-1----:R-:W-:Y:S05]  /*2f90*/  @!P0 BRA `(.L_x_60) ;  /* 0x0000003000708947 */ /* 0x002fea0003800000 */
.L_x_59:
[C---:B-1----:R-:W-:Y:S01]  /*2fa0*/  PRMT R3, R10.reuse, 0x654, R3 ;  /* 0x000006540a037816 */ /* 0x042fe20000000003 */
[C---:B------:R-:W-:Y:S01]  /*2fb0*/  IMAD.SHL.U32 R9, R13.reuse, 0x20, RZ ;  /* 0x000000200d097824 */ /* 0x040fe200078e00ff */
[----:B------:R-:W-:Y:S01]  /*2fc0*/  PRMT R2, R10, 0x654, R7 ;  /* 0x000006540a027816 */ /* 0x000fe20000000007 */
[----:B------:R-:W-:Y:S01]  /*2fd0*/  IMAD.MOV.U32 R6, RZ, RZ, 0xffff ;  /* 0x0000ffffff067424 */ /* 0x000fe200078e00ff */
[----:B------:R1:W-:Y:S01]  /*2fe0*/  SYNCS.ARRIVE.TRANS64.RED RZ, [R3+URZ], R8 ;  /* 0x0000000803ff79a7 */ /* 0x0003e200080004ff */
[----:B------:R-:W-:Y:S01]  /*2ff0*/  IMAD.MOV.U32 R0, RZ, RZ, 0x1 ;  /* 0x00000001ff007424 */ /* 0x000fe200078e00ff */
[----:B------:R2:W-:Y:S01]  /*3000*/  STS [R4+0x98], R9 ;  /* 0x0000980904007388 */ /* 0x0005e20000000800 */
[----:B------:R-:W-:Y:S01]  /*3010*/  VIADD R7, R13, 0x10 ;  /* 0x000000100d077836 */ /* 0x000fe20000000000 */
[----:B------:R-:W-:Y:S02]  /*3020*/  SHF.L.U32 R6, R6, R13, RZ ;  /* 0x0000000d06067219 */ /* 0x000fe400000006ff */
[----:B------:R2:W-:Y:S02]  /*3030*/  STAS [R2.64], R13 ;  /* 0x0000000d02007dbd */ /* 0x0005e4000c0008ff */
[----:B------:R-:W-:-:S04]  /*3040*/  SHF.L.U32 R7, R0, R7, RZ ;  /* 0x0000000700077219 */ /* 0x000fc800000006ff */
[----:B------:R-:W-:Y:S02]  /*3050*/  LOP3.LUT R6, R7, R6, RZ, 0xfc, !PT ;  /* 0x0000000607067212 */ /* 0x000fe400078efcff */
[----:B-1----:R-:W-:-:S04]  /*3060*/  MOV R8, 0x50 ;  /* 0x0000005000087802 */ /* 0x002fc80000000f00 */
[----:B------:R-:W-:-:S05]  /*3070*/  LEA R7, R5, R8, 0x18 ;  /* 0x0000000805077211 */ /* 0x000fca00078ec0ff */
[----:B------:R2:W-:Y:S04]  /*3080*/  ATOMS.OR RZ, [R7], R6 ;  /* 0x0000000607ff738c */ /* 0x0005e80003000000 */
[----:B------:R2:W-:Y:S02]  /*3090*/  ATOMS.XOR RZ, [R11], R0 ;  /* 0x000000000bff738c */ /* 0x0005e40003800000 */
.L_x_56:
[----:B------:R-:W-:Y:S05]  /*30a0*/  BSYNC B0 ;  /* 0x0000000000007941 */ /* 0x000fea0003800000 */
.L_x_55:
[----:B------:R-:W-:Y:S05]  /*30b0*/  @P1 BRA `(.L_x_61) ;  /* 0x0000000000881947 */ /* 0x000fea0003800000 */
[----:B------:R-:W-:Y:S05]  /*30c0*/  WARPSYNC.ALL ;  /* 0x0000000000007948 */ /* 0x000fea0003800000 */
[----:B------:R-:W-:Y:S01]  /*30d0*/  NOP ;  /* 0x0000000000007918 */ /* 0x000fe20000000000 */
[----:B------:R-:W-:-:S13]  /*30e0*/  ELECT P0, URZ, PT ;  /* 0x0000000000ff782f */ /* 0x000fda0003800000 */
[----:B------:R-:W-:Y:S05]  /*30f0*/  @!P0 BRA `(.L_x_61) ;  /* 0x0000000000788947 */ /* 0x000fea0003800000 */
[----:B--2---:R-:W-:Y:S02]  /*3100*/  MOV R0, 0x60 ;  /* 0x0000006000007802 */ /* 0x004fe40000000f00 */
[----:B------:R-:W-:Y:S02]  /*3110*/  MOV R2, 0x58 ;  /* 0x0000005800027802 */ /* 0x000fe40000000f00 */
[C---:B------:R-:W-:Y:S02]  /*3120*/  LEA R7, R5.reuse, R0, 0x18 ;  /* 0x0000000005077211 */ /* 0x040fe400078ec0ff */
[----:B------:R-:W-:-:S03]  /*3130*/  LEA R3, R5, R2, 0x18 ;  /* 0x0000000205037211 */ /* 0x000fc600078ec0ff */
[----:B------:R-:W1:Y:S02]  /*3140*/  LDS R0, [R7] ;  /* 0x0000000007007984 */ /* 0x000e640000000800 */
[----:B-1----:R-:W-:-:S04]  /*3150*/  IMAD.U32 R8, R0, -0x80000000, RZ ;  /* 0x8000000000087824 */ /* 0x002fc800078e00ff */
[----:B------:R-:W1:Y:S02]  /*3160*/  SYNCS.PHASECHK.TRANS64.TRYWAIT P0, [R3+URZ], R8 ;  /* 0x00000008030075a7 */ /* 0x000e6400080011ff */
[----:B-1----:R-:W-:Y:S05]  /*3170*/  @P0 BRA `(.L_x_62) ;  /* 0x0000000000080947 */ /* 0x002fea0003800000 */
[----:B------:R-:W1:Y:S02]  /*3180*/  SYNCS.PHASECHK.TRANS64.TRYWAIT P0, [R3+URZ], R8 ;  /* 0x00000008030075a7 */ /* 0x000e6400080011ff */
[----:B-1----:R-:W-:Y:S05]  /*3190*/  @!P0 BRA `(.L_x_63) ;  /* 0x0000003000088947 */ /* 0x002fea0003800000 */
.L_x_62:
[----:B------:R-:W2:Y:S01]  /*31a0*/  LDS R13, [R4+0x98] ;  /* 0x00009800040d7984 */ /* 0x000ea20000000800 */
[----:B------:R-:W-:Y:S01]  /*31b0*/  IMAD.MOV.U32 R2, RZ, RZ, 0xffff ;  /* 0x0000ffffff027424 */ /* 0x000fe200078e00ff */
[----:B-1----:R-:W-:Y:S01]  /*31c0*/  PRMT R3, R10, 0x654, R3 ;  /* 0x000006540a037816 */ /* 0x002fe20000000003 */
[----:B------:R-:W-:Y:S02]  /*31d0*/  IMAD.MOV.U32 R0, RZ, RZ, 0x1 ;  /* 0x00000001ff007424 */ /* 0x000fe400078e00ff */
[C---:B--2---:R-:W-:Y:S01]  /*31e0*/  IMAD.SHL.U32 R11, R13.reuse, 0x20, RZ ;  /* 0x000000200d0b7824 */ /* 0x044fe200078e00ff */
[----:B------:R-:W-:Y:S01]  /*31f0*/  SHF.L.U32 R2, R2, R13, RZ ;  /* 0x0000000d02027219 */ /* 0x000fe200000006ff */
[----:B------:R-:W-:-:S03]  /*3200*/  VIADD R9, R13, 0x10 ;  /* 0x000000100d097836 */ /* 0x000fc60000000000 */
[----:B------:R1:W-:Y:S01]  /*3210*/  STS [R4+0x98], R11 ;  /* 0x0000980b04007388 */ /* 0x0003e20000000800 */
[----:B------:R-:W-:Y:S02]  /*3220*/  MOV R6, 0x50 ;  /* 0x0000005000067802 */ /* 0x000fe40000000f00 */
[----:B------:R-:W-:Y:S02]  /*3230*/  SHF.L.U32 R9, R0, R9, RZ ;  /* 0x0000000900097219 */ /* 0x000fe400000006ff */
[----:B------:R-:W-:Y:S02]  /*3240*/  LEA R5, R5, R6, 0x18 ;  /* 0x0000000605057211 */ /* 0x000fe400078ec0ff */
[----:B------:R-:W-:-:S05]  /*3250*/  LOP3.LUT R2, R9, R2, RZ, 0xfc, !PT ;  /* 0x0000000209027212 */ /* 0x000fca00078efcff */
[----:B------:R1:W-:Y:S01]  /*3260*/  ATOMS.OR RZ, [R5], R2 ;  /* 0x0000000205ff738c */ /* 0x0003e20003000000 */
[----:B------:R1:W-:Y:S03]  /*3270*/  SYNCS.ARRIVE.TRANS64.RED.A1T0 RZ, [R3+URZ], RZ ;  /* 0x000000ff03ff79a7 */ /* 0x0003e600081004ff */
[----:B------:R1:W-:Y:S01]  /*3280*/  ATOMS.XOR RZ, [R7], R0 ;  /* 0x0000000007ff738c */ /* 0x0003e20003800000 */
[----:B------:R-:W-:Y:S05]  /*3290*/  BRA `(.L_x_61) ;  /* 0x0000000000107947 */ /* 0x000fea0003800000 */
.L_x_54:
[----:B------:R-:W-:Y:S02]  /*32a0*/  MOV R3, 0xffffffff ;  /* 0xffffffff00037802 */ /* 0x000fe40000000f00 */
[----:B------:R-:W-:-:S03]  /*32b0*/  MOV R2, 0x32e0 ;  /* 0x000032e000027802 */ /* 0x000fc60000000f00 */
[----:B------:R1:W-:Y:S04]  /*32c0*/  STS [R4+0x98], R3 ;  /* 0x0000980304007388 */ /* 0x0003e80000000800 */
[----:B-1--4-:R-:W-:Y:S05]  /*32d0*/  CALL.REL.NOINC `($__internal_1_$__cuda_sm10x_tcgen05_guardrail_trap_phase_invalid_during_alloc) ;  /* 0x0000003000347944 */ /* 0x012fea0003c00000 */
.L_x_61:
[----:B------:R-:W-:Y:S05]  /*32e0*/  WARPSYNC.ALL ;  /* 0x0000000000007948 */ /* 0x000fea0003800000 */
[----:B------:R-:W-:Y:S01]  /*32f0*/  NOP ;  /* 0x0000000000007918 */ /* 0x000fe20000000000 */
.L_x_53:
[----:B--2---:R-:W2:Y:S08]  /*3300*/  S2UR UR4, SR_CgaCtaId ;  /* 0x00000000000479c3 */ /* 0x004eb00000008800 */
[----:B-1----:R-:W-:Y:S01]  /*3310*/  BAR.SYNC.DEFER_BLOCKING 0x3, 0xa0 ;  /* 0x00c2800000007b1d */ /* 0x002fe20000010000 */
[----:B---3--:R-:W-:Y:S01]  /*3320*/  MOV R3, 0x400 ;  /* 0x0000040000037802 */ /* 0x008fe20000000f00 */
[----:B--2---:R-:W-:-:S05]  /*3330*/  IMAD.U32 R2, RZ, RZ, UR4 ;  /* 0x00000004ff027e24 */ /* 0x004fca000f8e00ff */
[----:B------:R-:W-:-:S05]  /*3340*/  LEA R3, R2, R3, 0x18 ;  /* 0x0000000302037211 */ /* 0x000fca00078ec0ff */
[----:B------:R1:W2:Y:S01]  /*3350*/  LDS R83, [R3+0x98] ;  /* 0x0000980003537984 */ /* 0x0002a20000000800 */
[----:B------:R-:W3:Y:S02]  /*3360*/  SYNCS.PHASECHK.TRANS64.TRYWAIT P0, [R3+URZ+0x70], RZ ;  /* 0x000070ff030075a7 */ /* 0x000ee400080011ff */
[----:B-123--:R-:W-:Y:S05]  /*3370*/  @!P0 BRA `(.L_x_64) ;  /* 0x0000002c00a88947 */ /* 0x00efea0003800000 */
.L_x_107:
[----:B------:R-:W2:Y:S01]  /*3380*/  LDS.128 R60, [R3+0x37010] ;  /* 0x03701000033c7984 */ /* 0x000ea20000000c00 */
[----:B------:R-:W-:Y:S01]  /*3390*/  HFMA2 R0, -RZ, RZ, 0, 5.9604644775390625e-08 ;  /* 0x00000001ff007431 */ /* 0x000fe200000001ff */
[----:B------:R3:W-:Y:S06]  /*33a0*/  MEMBAR.ALL.CTA ;  /* 0x0000000000007992 */ /* 0x0007ec0000008000 */
[----:B---3--:R-:W3:Y:S02]  /*33b0*/  FENCE.VIEW.ASYNC.S ;  /* 0x00000000000073c6 */ /* 0x008ee40000000000 */
[----:B---3--:R3:W-:Y:S01]  /*33c0*/  SYNCS.ARRIVE.TRANS64.ART0 RZ, [R3+URZ+0x80], R0 ;  /* 0x0000800003ff79a7 */ /* 0x0087e200085000ff */
[----:B--2---:R-:W-:-:S13]  /*33d0*/  ISETP.NE.AND P0, PT, R63, 0x1, PT ;  /* 0x000000013f00780c */ /* 0x004fda0003f05270 */
[----:B---3--:R-:W-:Y:S05]  /*33e0*/  @P0 BRA `(.L_x_65) ;  /* 0x0000002000f00947 */ /* 0x008fea0003800000 */
[----:B------:R-:W-:Y:S01]  /*33f0*/  IMAD.SHL.U32 R5, R68, 0x80, RZ ;  /* 0x0000008044057824 */ /* 0x000fe200078e00ff */
[----:B------:R-:W-:Y:S01]  /*3400*/  SHF.R.U32.HI R74, RZ, 0x5, R68 ;  /* 0x00000005ff4a7819 */ /* 0x000fe20000011644 */
[----:B------:R-:W-:Y:S01]  /*3410*/  USHF.R.U32.HI UR5, URZ, 0x1, UR14 ;  /* 0x00000001ff057899 */ /* 0x000fe2000801160e */
[C---:B------:R-:W-:Y:S01]  /*3420*/  ISETP.NE.AND P0, PT, R2.reuse, UR22, PT ;  /* 0x0000001602007c0c */ /* 0x040fe2000bf05270 */
[----:B------:R-:W-:Y:S01]  /*3430*/  VIADD R66, R3, 0x68 ;  /* 0x0000006803427836 */ /* 0x000fe20000000000 */
[----:B------:R-:W-:Y:S01]  /*3440*/  LOP3.LUT R5, R5, 0xf80, RZ, 0xc0, !PT ;  /* 0x00000f8005057812 */ /* 0x000fe200078ec0ff */
[----:B------:R-:W-:Y:S01]  /*3450*/  UIADD3 UR4, UPT, UPT, UR5, -0x1, URZ ;  /* 0xffffffff05047890 */ /* 0x000fe2000fffe0ff */
[----:B------:R-:W-:Y:S01]  /*3460*/  ISETP.LT.AND P0, PT, R2, RZ, P0 ;  /* 0x000000ff0200720c */ /* 0x000fe20000701270 */
[----:B------:R-:W2:Y:S01]  /*3470*/  S2UR UR7, SR_CgaCtaId ;  /* 0x00000000000779c3 */ /* 0x000ea20000008800 */
[----:B------:R-:W3:Y:S01]  /*3480*/  S2R R67, SR_LANEID ;  /* 0x0000000000437919 */ /* 0x000ee20000000000 */
[----:B------:R-:W-:Y:S01]  /*3490*/  IMAD R6, R74, 0x1000, R5 ;  /* 0x000010004a067824 */ /* 0x000fe200078e0205 */
[----:B------:R-:W1:Y:S01]  /*34a0*/  LDCU.64 UR8, c[0x0][0x348] ;  /* 0x00006900ff0877ac */ /* 0x000e620008000a00 */
[----:B------:R-:W-:-:S02]  /*34b0*/  IMAD.U32 R5, RZ, RZ, UR4 ;  /* 0x00000004ff057e24 */ /* 0x000fc4000f8e00ff */
[----:B------:R-:W-:Y:S02]  /*34c0*/  IMAD.IADD R6, R3, 0x1, R6 ;  /* 0x0000000103067824 */ /* 0x000fe400078e0206 */
[----:B------:R-:W-:Y:S02]  /*34d0*/  IMAD R82, R84, 0x4, R3 ;  /* 0x0000000454527824 */ /* 0x000fe400078e0203 */
[C---:B------:R-:W-:Y:S02]  /*34e0*/  VIADD R4, R6.reuse, 0x430 ;  /* 0x0000043006047836 */ /* 0x040fe40000000000 */
[C---:B------:R-:W-:Y:S02]  /*34f0*/  VIADD R7, R6.reuse, 0x420 ;  /* 0x0000042006077836 */ /* 0x040fe40000000000 */
[----:B------:R-:W-:Y:S01]  /*3500*/  @!P0 IMAD R5, RZ, RZ, UR5 ;  /* 0x00000005ff058e24 */ /* 0x000fe2000f8e02ff */
[----:B------:R-:W-:Y:S01]  /*3510*/  SHF.R.U32.HI R81, RZ, 0x3, R4 ;  /* 0x00000003ff517819 */ /* 0x000fe20000011604 */
[----:B------:R-:W-:Y:S01]  /*3520*/  VIADD R8, R6, 0x410 ;  /* 0x0000041006087836 */ /* 0x000fe20000000000 */
[----:B------:R-:W-:Y:S01]  /*3530*/  SHF.R.U32.HI R80, RZ, 0x3, R7 ;  /* 0x00000003ff507819 */ /* 0x000fe20000011607 */
[----:B------:R-:W-:Y:S01]  /*3540*/  IMAD.IADD R5, R5, 0x1, R5 ;  /* 0x0000000105057824 */ /* 0x000fe200078e0205 */
[----:B------:R-:W-:Y:S01]  /*3550*/  LOP3.LUT R81, R4, 0x70, R81, 0x78, !PT ;  /* 0x0000007004517812 */ /* 0x000fe200078e7851 */
[----:B------:R-:W-:Y:S01]  /*3560*/  VIADD R4, R6, 0x470 ;  /* 0x0000047006047836 */ /* 0x000fe20000000000 */
[----:B------:R-:W-:Y:S01]  /*3570*/  LOP3.LUT R80, R7, 0x70, R80, 0x78, !PT ;  /* 0x0000007007507812 */ /* 0x000fe200078e7850 */
[----:B------:R-:W-:Y:S01]  /*3580*/  IMAD.MOV.U32 R72, RZ, RZ, 0x1 ;  /* 0x00000001ff487424 */ /* 0x000fe200078e00ff */
[----:B------:R-:W-:Y:S01]  /*3590*/  LOP3.LUT R7, R68, 0x1f, RZ, 0xc0, !PT ;  /* 0x0000001f44077812 */ /* 0x000fe200078ec0ff */
[----:B------:R-:W-:Y:S01]  /*35a0*/  IMAD.MOV.U32 R70, RZ, RZ, RZ ;  /* 0x000000ffff467224 */ /* 0x000fe200078e00ff */
[----:B------:R-:W-:Y:S01]  /*35b0*/  SHF.R.U32.HI R77, RZ, 0x3, R4 ;  /* 0x00000003ff4d7819 */ /* 0x000fe20000011604 */
[----:B------:R-:W-:Y:S01]  /*35c0*/  IMAD.MOV.U32 R69, RZ, RZ, RZ ;  /* 0x000000ffff457224 */ /* 0x000fe200078e00ff */
[----:B------:R-:W-:Y:S01]  /*35d0*/  PRMT R66, R5, 0x654, R66 ;  /* 0x0000065405427816 */ /* 0x000fe20000000042 */
[----:B------:R-:W-:Y:S01]  /*35e0*/  VIADD R5, R6, 0x400 ;  /* 0x0000040006057836 */ /* 0x000fe20000000000 */
[----:B------:R-:W-:Y:S01]  /*35f0*/  LOP3.LUT R77, R4, 0x70, R77, 0x78, !PT ;  /* 0x00000070044d7812 */ /* 0x000fe200078e784d */
[C---:B------:R-:W-:Y:S01]  /*3600*/  IMAD R4, R74.reuse, 0x20, R7 ;  /* 0x000000204a047824 */ /* 0x040fe200078e0207 */
[----:B------:R-:W-:Y:S01]  /*3610*/  SHF.R.U32.HI R79, RZ, 0x3, R8 ;  /* 0x00000003ff4f7819 */ /* 0x000fe20000011608 */
[----:B------:R-:W-:Y:S01]  /*3620*/  IMAD R74, R74, 0x200000, R83 ;  /* 0x002000004a4a7824 */ /* 0x000fe200078e0253 */
[----:B------:R-:W-:Y:S01]  /*3630*/  SHF.R.U32.HI R78, RZ, 0x3, R5 ;  /* 0x00000003ff4e7819 */ /* 0x000fe20000011605 */
[----:B------:R-:W-:Y:S01]  /*3640*/  IMAD.SHL.U32 R4, R4, 0x20, RZ ;  /* 0x0000002004047824 */ /* 0x000fe200078e00ff */
[----:B------:R-:W-:Y:S01]  /*3650*/  LOP3.LUT R79, R8, 0x70, R79, 0x78, !PT ;  /* 0x00000070084f7812 */ /* 0x000fe200078e784f */
[C---:B------:R-:W-:Y:S01]  /*3660*/  VIADD R8, R6.reuse, 0x450 ;  /* 0x0000045006087836 */ /* 0x040fe20000000000 */
[----:B------:R-:W-:Y:S01]  /*3670*/  LOP3.LUT R78, R5, 0x70, R78, 0x78, !PT ;  /* 0x00000070054e7812 */ /* 0x000fe200078e784e */
[----:B------:R-:W-:Y:S01]  /*3680*/  VIADD R5, R6, 0x460 ;  /* 0x0000046006057836 */ /* 0x000fe20000000000 */
[----:B------:R-:W-:Y:S01]  /*3690*/  LOP3.LUT R4, R4, 0xffff, RZ, 0xc0, !PT ;  /* 0x0000ffff04047812 */ /* 0x000fe200078ec0ff */
[----:B------:R-:W-:Y:S01]  /*36a0*/  VIADD R6, R6, 0x440 ;  /* 0x0000044006067836 */ /* 0x000fe20000000000 */
[----:B------:R-:W-:-:S02]  /*36b0*/  SHF.R.U32.HI R75, RZ, 0x3, R8 ;  /* 0x00000003ff4b7819 */ /* 0x000fc40000011608 */
[----:B------:R-:W-:Y:S02]  /*36c0*/  SHF.R.U32.HI R4, RZ, 0x1, R4 ;  /* 0x00000001ff047819 */ /* 0x000fe40000011604 */
[----:B------:R-:W-:Y:S02]  /*36d0*/  SHF.R.U32.HI R76, RZ, 0x3, R5 ;  /* 0x00000003ff4c7819 */ /* 0x000fe40000011605 */
[----:B------:R-:W-:Y:S02]  /*36e0*/  LOP3.LUT R4, R4, 0xffff, RZ, 0xc0, !PT ;  /* 0x0000ffff04047812 */ /* 0x000fe400078ec0ff */
[----:B------:R-:W-:Y:S02]  /*36f0*/  SHF.R.U32.HI R73, RZ, 0x3, R6 ;  /* 0x00000003ff497819 */ /* 0x000fe40000011606 */
[----:B------:R-:W-:Y:S01]  /*3700*/  LOP3.LUT R76, R5, 0x70, R76, 0x78, !PT ;  /* 0x00000070054c7812 */ /* 0x000fe200078e784c */
[----:B------:R-:W-:Y:S01]  /*3710*/  IMAD.IADD R71, R3, 0x1, R4 ;  /* 0x0000000103477824 */ /* 0x000fe200078e0204 */
[----:B------:R-:W-:-:S02]  /*3720*/  LOP3.LUT R75, R8, 0x70, R75, 0x78, !PT ;  /* 0x00000070084b7812 */ /* 0x000fc400078e784b */
[----:B-123--:R-:W-:-:S07]  /*3730*/  LOP3.LUT R73, R6, 0x70, R73, 0x78, !PT ;  /* 0x0000007006497812 */ /* 0x00efce00078e7849 */
.L_x_78:
[----:B---3--:R-:W1:Y:S01]  /*3740*/  LDC.64 R8, c[0x0][0x750] ;  /* 0x0001d400ff087b82 */ /* 0x008e620000000a00 */
[----:B------:R-:W-:-:S05]  /*3750*/  IMAD.SHL.U32 R5, R60, 0x100, RZ ;  /* 0x000001003c057824 */ /* 0x000fca00078e00ff */
[----:B------:R-:W-:Y:S02]  /*3760*/  LEA.HI.SX32 R4, R5, R68, 0x1f ;  /* 0x0000004405047211 */ /* 0x000fe400078ffaff */
[----:B------:R-:W2:Y:S01]  /*3770*/  LDC.64 R6, c[0x0][0x758] ;  /* 0x0001d600ff067b82 */ /* 0x000ea20000000a00 */
[----:B-1----:R-:W-:-:S05]  /*3780*/  IMAD.WIDE R8, R62, 0x4, R8 ;  /* 0x000000043e087825 */ /* 0x002fca00078e0208 */
[----:B------:R1:W5:Y:S01]  /*3790*/  LDG.E R85, desc[UR30][R8.64] ;  /* 0x0000001e08557981 */ /* 0x000362000c1e1900 */
[----:B--2---:R-:W-:-:S04]  /*37a0*/  IMAD.WIDE R10, R4, 0x4, R6 ;  /* 0x00000004040a7825 */ /* 0x004fc800078e0206 */
[----:B------:R-:W-:Y:S01]  /*37b0*/  IMAD.U32 R4, R69, -0x80000000, RZ ;  /* 0x8000000045047824 */ /* 0x000fe200078e00ff */
[----:B------:R1:W5:Y:S03]  /*37c0*/  LDG.E R63, desc[UR30][R10.64] ;  /* 0x0000001e0a3f7981 */ /* 0x000366000c1e1900 */
[----:B------:R-:W2:Y:S01]  /*37d0*/  SYNCS.PHASECHK.TRANS64.TRYWAIT P0, [R3+URZ+0x60], R4 ;  /* 0x00006004030075a7 */ /* 0x000ea200080011ff */
[----:B------:R-:W-:-:S04]  /*37e0*/  LEA.HI R6, R60, R60, RZ, 0x1 ;  /* 0x0000003c3c067211 */ /* 0x000fc800078f08ff */
[----:B------:R-:W-:-:S04]  /*37f0*/  LOP3.LUT R5, R6, 0xfffffffe, RZ, 0xc0, !PT ;  /* 0xfffffffe06057812 */ /* 0x000fc800078ec0ff */
[----:B------:R-:W-:-:S04]  /*3800*/  ISETP.NE.AND P1, PT, R60, R5, PT ;  /* 0x000000053c00720c */ /* 0x000fc80003f25270 */
[----:B------:R-:W-:Y:S02]  /*3810*/  ISETP.LT.AND P1, PT, R60, RZ, P1 ;  /* 0x000000ff3c00720c */ /* 0x000fe40000f21270 */
[----:B------:R-:W-:Y:S01]  /*3820*/  SHF.R.U32.HI R5, RZ, 0x1, R6 ;  /* 0x00000001ff057819 */ /* 0x000fe20000011606 */
[----:B------:R-:W-:-:S03]  /*3830*/  IMAD.MOV.U32 R65, RZ, RZ, R62 ;  /* 0x000000ffff417224 */ /* 0x000fc600078e003e */
[----:B------:R-:W-:-:S07]  /*3840*/  IADD3 R86, PT, PT, R5, -0x1, RZ ;  /* 0xffffffff05567810 */ /* 0x000fce0007ffe0ff */
[----:B------:R-:W-:Y:S01]  /*3850*/  @!P1 IADD3 R86, PT, PT, R5, RZ, RZ ;  /* 0x000000ff05569210 */ /* 0x000fe20007ffe0ff */
[----:B-12---:R-:W-:Y:S06]  /*3860*/  @!P0 BRA `(.L_x_66) ;  /* 0x0000002800808947 */ /* 0x006fec0003800000 */
.L_x_109:
[----:B------:R-:W-:Y:S01]  /*3870*/  SHF.R.S32.HI R64, RZ, 0x1f, R62 ;  /* 0x0000001fff407819 */ /* 0x000fe2000001143e */
[C---:B------:R-:W-:Y:S01]  /*3880*/  IMAD R62, R69.reuse, 0xd0, R74 ;  /* 0x000000d0453e7824 */ /* 0x040fe200078e024a */
[----:B------:R-:W-:Y:S01]  /*3890*/  ISETP.NE.AND P4, PT, R69, RZ, PT ;  /* 0x000000ff4500720c */ /* 0x000fe20003f85270 */
[----:B------:R-:W-:Y:S01]  /*38a0*/  IMAD.MOV.U32 R90, RZ, RZ, RZ ;  /* 0x000000ffff5a7224 */ /* 0x000fe200078e00ff */
[----:B------:R-:W-:Y:S01]  /*38b0*/  CS2R R88, SRZ ;  /* 0x0000000000587805 */ /* 0x000fe2000001ff00 */
[----:B------:R-:W-:Y:S01]  /*38c0*/  IMAD.MOV.U32 R87, RZ, RZ, RZ ;  /* 0x000000ffff577224 */ /* 0x000fe200078e00ff */
[----:B------:R-:W-:-:S09]  /*38d0*/  LEA R86, R86, UR21, 0x8 ;  /* 0x0000001556567c11 */ /* 0x000fd2000f8e40ff */
.L_x_73:
[----:B-1----:R-:W-:Y:S01]  /*38e0*/  IADD3 R5, PT, PT, R89, 0x3, RZ ;  /* 0x0000000359057810 */ /* 0x002fe20007ffe0ff */
[----:B------:R-:W-:Y:S05]  /*38f0*/  WARPSYNC.ALL ;  /* 0x0000000000007948 */ /* 0x000fea0003800000 */
[----:B------:R-:W-:Y:S01]  /*3900*/  NOP ;  /* 0x0000000000007918 */ /* 0x000fe20000000000 */
[----:B------:R-:W-:Y:S01]  /*3910*/  SEL R60, R5, R88, !P4 ;  /* 0x00000058053c7207 */ /* 0x000fe20006000000 */
[----:B------:R-:W-:Y:S01]  /*3920*/  BSSY.RECONVERGENT B0, `(.L_x_67) ;  /* 0x000005a000007945 */ /* 0x000fe20003800200 */
[----:B------:R-:W-:Y:S02]  /*3930*/  ISETP.NE.AND P0, PT, R87, RZ, PT ;  /* 0x000000ff5700720c */ /* 0x000fe40003f05270 */
[----:B------:R-:W-:-:S04]  /*3940*/  SHF.L.U32 R91, R60, 0x6, RZ ;  /* 0x000000063c5b7819 */ /* 0x000fc800000006ff */
[----:B------:R-:W-:-:S04]  /*3950*/  IADD3 R4, PT, PT, R62, R91, RZ ;  /* 0x0000005b3e047210 */ /* 0x000fc80007ffe0ff */
[----:B------:R-:W-:-:S13]  /*3960*/  R2UR UR4, R4 ;  /* 0x00000000040472ca */ /* 0x000fda00000e0000 */
[----:B------:R-:W1:Y:S01]  /*3970*/  LDTM.x32 R28, tmem[UR4+0x20] ;  /* 0x00002004001c79ee */ /* 0x000e6200082c0000 */
[----:B------:R-:W-:Y:S01]  /*3980*/  R2UR UR4, R4 ;  /* 0x00000000040472ca */ /* 0x000fe200000e0000 */
[C---:B-1---5:R-:W-:Y:S01]  /*3990*/  FMUL R92, R85.reuse, R28 ;  /* 0x0000001c555c7220 */ /* 0x062fe20000400000 */
[C---:B------:R-:W-:Y:S01]  /*39a0*/  FMUL R93, R85.reuse, R29 ;  /* 0x0000001d555d7220 */ /* 0x040fe20000400000 */
[C---:B------:R-:W-:Y:S01]  /*39b0*/  FMUL R94, R85.reuse, R30 ;  /* 0x0000001e555e7220 */ /* 0x040fe20000400000 */
[C---:B------:R-:W-:Y:S01]  /*39c0*/  FMUL R95, R85.reuse, R31 ;  /* 0x0000001f555f7220 */ /* 0x040fe20000400000 */
[C---:B------:R-:W-:Y:S01]  /*39d0*/  FMUL R96, R85.reuse, R32 ;  /* 0x0000002055607220 */ /* 0x040fe20000400000 */
[C---:B------:R-:W-:Y:S01]  /*39e0*/  FMUL R97, R85.reuse, R33 ;  /* 0x0000002155617220 */ /* 0x040fe20000400000 */
[C---:B------:R-:W-:Y:S01]  /*39f0*/  FMUL R98, R85.reuse, R34 ;  /* 0x0000002255627220 */ /* 0x040fe20000400000 */
[C---:B------:R-:W-:Y:S01]  /*3a00*/  FMUL R99, R85.reuse, R35 ;  /* 0x0000002355637220 */ /* 0x040fe20000400000 */
[----:B------:R-:W-:-:S04]  /*3a10*/  FMUL R36, R85, R36 ;  /* 0x0000002455247220 */ /* 0x000fc80000400000 */
[----:B------:R-:W1:Y:S01]  /*3a20*/  LDTM.x32 R4, tmem[UR4] ;  /* 0x00000004000479ee */ /* 0x000e6200082c0000 */
[C---:B------:R-:W-:Y:S01]  /*3a30*/  FMUL R37, R85.reuse, R37 ;  /* 0x0000002555257220 */ /* 0x040fe20000400000 */
        /* <DEDUP_REMOVED lines=22> */
[C---:B-1----:R-:W-:Y:S01]  /*3ba0*/  FMUL R104, R85.reuse, R8 ;  /* 0x0000000855687220 */ /* 0x042fe20000400000 */
        /* <DEDUP_REMOVED lines=30> */
[----:B------:R-:W-:Y:S01]  /*3d90*/  FMUL R35, R85, R35 ;  /* 0x0000002355237220 */ /* 0x000fe20000400000 */
[----:B------:R-:W-:-:S02]  /*3da0*/  F2FP.BF16.F32.PACK_AB R8, R93, R92 ;  /* 0x0000005c5d08723e */ /* 0x000fc400000010ff */
[----:B------:R-:W-:Y:S02]  /*3db0*/  F2FP.BF16.F32.PACK_AB R9, R95, R94 ;  /* 0x0000005e5f09723e */ /* 0x000fe400000010ff */
[----:B------:R-:W-:Y:S02]  /*3dc0*/  F2FP.BF16.F32.PACK_AB R10, R97, R96 ;  /* 0x00000060610a723e */ /* 0x000fe400000010ff */
[----:B------:R-:W-:Y:S02]  /*3dd0*/  F2FP.BF16.F32.PACK_AB R11, R99, R98 ;  /* 0x00000062630b723e */ /* 0x000fe400000010ff */
[----:B------:R-:W-:Y:S02]  /*3de0*/  F2FP.BF16.F32.PACK_AB R12, R37, R36 ;  /* 0x00000024250c723e */ /* 0x000fe400000010ff */
[----:B------:R-:W-:Y:S02]  /*3df0*/  F2FP.BF16.F32.PACK_AB R13, R39, R38 ;  /* 0x00000026270d723e */ /* 0x000fe400000010ff */
[----:B------:R-:W-:-:S02]  /*3e00*/  F2FP.BF16.F32.PACK_AB R14, R41, R40 ;  /* 0x00000028290e723e */ /* 0x000fc400000010ff */
[----:B------:R-:W-:Y:S02]  /*3e10*/  F2FP.BF16.F32.PACK_AB R15, R43, R42 ;  /* 0x0000002a2b0f723e */ /* 0x000fe400000010ff */
[----:B------:R-:W-:Y:S02]  /*3e20*/  F2FP.BF16.F32.PACK_AB R16, R45, R44 ;  /* 0x0000002c2d10723e */ /* 0x000fe400000010ff */
[----:B------:R-:W-:Y:S02]  /*3e30*/  F2FP.BF16.F32.PACK_AB R17, R47, R46 ;  /* 0x0000002e2f11723e */ /* 0x000fe400000010ff */
[----:B------:R-:W-:Y:S02]  /*3e40*/  F2FP.BF16.F32.PACK_AB R18, R49, R48 ;  /* 0x000000303112723e */ /* 0x000fe400000010ff */
[----:B------:R-:W-:Y:S01]  /*3e50*/  F2FP.BF16.F32.PACK_AB R19, R51, R50 ;  /* 0x000000323313723e */ /* 0x000fe200000010ff */
[----:B------:R-:W-:Y:S06]  /*3e60*/  @P0 BRA `(.L_x_68) ;  /* 0x0000000000140947 */ /* 0x000fec0003800000 */
[----:B------:R-:W-:Y:S01]  /*3e70*/  ELECT P0, URZ, PT ;  /* 0x0000000000ff782f */ /* 0x000fe20003800000 */
[----:B------:R-:W-:Y:S01]  /*3e80*/  NOP ;  /* 0x0000000000007918 */ /* 0x000fe20000000000 */
[----:B------:R-:W-:-:S11]  /*3e90*/  LOP3.LUT R69, R69, 0x1, RZ, 0x3c, !PT ;  /* 0x0000000145457812 */ /* 0x000fd600078e3cff */
[----:B------:R-:W-:-:S04]  /*3ea0*/  @P0 IMAD.MOV.U32 R5, RZ, RZ, 0x1 ;  /* 0x00000001ff050424 */ /* 0x000fc800078e00ff */
[----:B------:R1:W-:Y:S03]  /*3eb0*/  @P0 SYNCS.ARRIVE.TRANS64.RED.ART0 RZ, [R66+URZ], R5 ;  /* 0x0000000542ff09a7 */ /* 0x0003e600085004ff */
.L_x_68:
[----:B------:R-:W-:Y:S05]  /*3ec0*/  BSYNC.RECONVERGENT B0 ;  /* 0x0000000000007941 */ /* 0x000fea0003800200 */
.L_x_67:
[----:B------:R-:W-:Y:S01]  /*3ed0*/  F2FP.BF16.F32.PACK_AB R20, R53, R52 ;  /* 0x000000343514723e */ /* 0x000fe200000010ff */
[----:B------:R2:W-:Y:S01]  /*3ee0*/  STS.128 [R73], R8 ;  /* 0x0000000849007388 */ /* 0x0005e20000000c00 */
[----:B------:R-:W-:Y:S02]  /*3ef0*/  F2FP.BF16.F32.PACK_AB R21, R55, R54 ;  /* 0x000000363715723e */ /* 0x000fe400000010ff */
[----:B------:R-:W-:Y:S01]  /*3f00*/  F2FP.BF16.F32.PACK_AB R22, R57, R56 ;  /* 0x000000383916723e */ /* 0x000fe200000010ff */
[----:B------:R3:W-:Y:S01]  /*3f10*/  STS.128 [R75], R12 ;  /* 0x0000000c4b007388 */ /* 0x0007e20000000c00 */
[----:B------:R-:W-:Y:S02]  /*3f20*/  F2FP.BF16.F32.PACK_AB R23, R59, R58 ;  /* 0x0000003a3b17723e */ /* 0x000fe400000010ff */
[----:B------:R-:W-:Y:S01]  /*3f30*/  F2FP.BF16.F32.PACK_AB R4, R101, R100 ;  /* 0x000000646504723e */ /* 0x000fe200000010ff */
[----:B------:R5:W-:Y:S01]  /*3f40*/  STS.128 [R76], R16 ;  /* 0x000000104c007388 */ /* 0x000be20000000c00 */
[----:B-1----:R-:W-:-:S02]  /*3f50*/  F2FP.BF16.F32.PACK_AB R5, R103, R102 ;  /* 0x000000666705723e */ /* 0x002fc400000010ff */
[----:B------:R-:W-:Y:S01]  /*3f60*/  F2FP.BF16.F32.PACK_AB R6, R105, R104 ;  /* 0x000000686906723e */ /* 0x000fe200000010ff */
[----:B------:R1:W-:Y:S01]  /*3f70*/  STS.128 [R77], R20 ;  /* 0x000000144d007388 */ /* 0x0003e20000000c00 */
[----:B------:R-:W-:Y:S02]  /*3f80*/  F2FP.BF16.F32.PACK_AB R7, R107, R106 ;  /* 0x0000006a6b07723e */ /* 0x000fe400000010ff */
[----:B------:R-:W-:Y:S02]  /*3f90*/  ISETP.NE.AND P2, PT, R84, RZ, PT ;  /* 0x000000ff5400720c */ /* 0x000fe40003f45270 */
[C---:B----4-:R-:W-:Y:S01]  /*3fa0*/  ISETP.GE.U32.AND P3, PT, R87.reuse, 0x6, PT ;  /* 0x000000065700780c */ /* 0x050fe20003f66070 */
[----:B------:R1:W-:Y:S01]  /*3fb0*/  STS.128 [R78], R4 ;  /* 0x000000044e007388 */ /* 0x0003e20000000c00 */
[----:B------:R-:W-:Y:S01]  /*3fc0*/  VIADD R87, R87, 0x2 ;  /* 0x0000000257577836 */ /* 0x000fe20000000000 */
[----:B--2---:R-:W-:Y:S02]  /*3fd0*/  F2FP.BF16.F32.PACK_AB R8, R109, R108 ;  /* 0x0000006c6d08723e */ /* 0x004fe400000010ff */
[----:B------:R-:W-:-:S02]  /*3fe0*/  F2FP.BF16.F32.PACK_AB R9, R111, R110 ;  /* 0x0000006e6f09723e */ /* 0x000fc400000010ff */
[----:B------:R-:W-:Y:S02]  /*3ff0*/  F2FP.BF16.F32.PACK_AB R10, R113, R112 ;  /* 0x00000070710a723e */ /* 0x000fe400000010ff */
[----:B------:R-:W-:Y:S02]  /*4000*/  F2FP.BF16.F32.PACK_AB R11, R115, R114 ;  /* 0x00000072730b723e */ /* 0x000fe400000010ff */
[----:B---3--:R-:W-:Y:S02]  /*4010*/  F2FP.BF16.F32.PACK_AB R12, R117, R116 ;  /* 0x00000074750c723e */ /* 0x008fe400000010ff */
[----:B------:R-:W-:Y:S01]  /*4020*/  F2FP.BF16.F32.PACK_AB R13, R119, R118 ;  /* 0x00000076770d723e */ /* 0x000fe200000010ff */
[----:B------:R1:W-:Y:S01]  /*4030*/  STS.128 [R79], R8 ;  /* 0x000000084f007388 */ /* 0x0003e20000000c00 */
[----:B------:R-:W-:Y:S02]  /*4040*/  F2FP.BF16.F32.PACK_AB R14, R25, R24 ;  /* 0x00000018190e723e */ /* 0x000fe400000010ff */
[----:B------:R-:W-:-:S02]  /*4050*/  F2FP.BF16.F32.PACK_AB R15, R27, R26 ;  /* 0x0000001a1b0f723e */ /* 0x000fc400000010ff */
[----:B-----5:R-:W-:Y:S02]  /*4060*/  F2FP.BF16.F32.PACK_AB R16, R29, R28 ;  /* 0x0000001c1d10723e */ /* 0x020fe400000010ff */
[----:B------:R-:W-:Y:S01]  /*4070*/  F2FP.BF16.F32.PACK_AB R17, R31, R30 ;  /* 0x0000001e1f11723e */ /* 0x000fe200000010ff */
[----:B------:R1:W-:Y:S01]  /*4080*/  STS.128 [R80], R12 ;  /* 0x0000000c50007388 */ /* 0x0003e20000000c00 */
[----:B------:R-:W-:Y:S02]  /*4090*/  F2FP.BF16.F32.PACK_AB R18, R33, R32 ;  /* 0x000000202112723e */ /* 0x000fe400000010ff */
[----:B------:R-:W-:-:S05]  /*40a0*/  F2FP.BF16.F32.PACK_AB R19, R35, R34 ;  /* 0x000000222313723e */ /* 0x000fca00000010ff */
[----:B------:R1:W-:Y:S01]  /*40b0*/  STS.128 [R81], R16 ;  /* 0x0000001051007388 */ /* 0x0003e20000000c00 */
[----:B------:R2:W-:Y:S06]  /*40c0*/  MEMBAR.ALL.CTA ;  /* 0x0000000000007992 */ /* 0x0005ec0000008000 */
[----:B--2---:R-:W2:Y:S02]  /*40d0*/  FENCE.VIEW.ASYNC.S ;  /* 0x00000000000073c6 */ /* 0x004ea40000000000 */
[----:B--2---:R-:W-:Y:S06]  /*40e0*/  BAR.SYNC.DEFER_BLOCKING 0x2, 0x80 ;  /* 0x0082000000007b1d */ /* 0x004fec0000010000 */
[----:B------:R-:W-:Y:S05]  /*40f0*/  @P2 BRA `(.L_x_69) ;  /* 0x0000000000442947 */ /* 0x000fea0003800000 */
[----:B------:R-:W-:Y:S01]  /*4100*/  UIADD3 UR10, UP0, UPT, UR8, 0x240, URZ ;  /* 0x00000240080a7890 */ /* 0x000fe2000ff1e0ff */
[----:B------:R-:W-:Y:S01]  /*4110*/  PLOP3.LUT P0, PT, PT, PT, PT, 0x80, 0x8 ;  /* 0x000000000008781c */ /* 0x000fe20003f0f070 */
[----:B------:R-:W-:Y:S01]  /*4120*/  IMAD R91, R61, 0x100, R91 ;  /* 0x000001003d5b7824 */ /* 0x000fe200078e025b */
[----:B-1----:R-:W-:Y:S01]  /*4130*/  IADD3 R4, PT, PT, R3, 0x400, RZ ;  /* 0x0000040003047810 */ /* 0x002fe20007ffe0ff */
[----:B------:R-:W-:-:S12]  /*4140*/  UIADD3.X UR11, UPT, UPT, URZ, UR9, URZ, UP0, !UPT ;  /* 0x00000009ff0b7290 */ /* 0x000fd800087fe4ff */
.L_x_70:
[----:B------:R-:W-:Y:S02]  /*4150*/  PLOP3.LUT P1, PT, P1, P0, PT, 0xf2, 0x2f ;  /* 0x00000000002f781c */ /* 0x000fe40000f21e72 */
[----:B------:R-:W-:-:S08]  /*4160*/  @P0 R2UR P1, UR6, R86 ;  /* 0x00000000560602ca */ /* 0x000fd00000020000 */
[----:B------:R-:W-:Y:S02]  /*4170*/  PLOP3.LUT P1, PT, P1, P0, PT, 0xf2, 0x2f ;  /* 0x00000000002f781c */ /* 0x000fe40000f21e72 */
[----:B------:R-:W-:-:S08]  /*4180*/  @P0 R2UR.OR P1, UR5, R91 ;  /* 0x000000005b0502ca */ /* 0x000fd00000120000 */
[----:B------:R-:W-:Y:S02]  /*4190*/  PLOP3.LUT P1, PT, P1, P0, PT, 0xf2, 0x2f ;  /* 0x00000000002f781c */ /* 0x000fe40000f21e72 */
[----:B------:R-:W-:-:S08]  /*41a0*/  @P0 R2UR.OR P1, UR4, R4 ;  /* 0x00000000040402ca */ /* 0x000fd00000120000 */
[----:B------:R-:W-:Y:S02]  /*41b0*/  @P0 PLOP3.LUT P0, PT, P1, PT, PT, 0x80, 0x8 ;  /* 0x000000000008081c */ /* 0x000fe40000f0f070 */
[----:B------:R-:W-:-:S03]  /*41c0*/  PLOP3.LUT P1, PT, PT, PT, PT, 0x80, 0x8 ;  /* 0x000000000008781c */ /* 0x000fc60003f2f070 */
[----:B------:R1:W-:Y:S08]  /*41d0*/  UTMASTG.2D [UR4], [UR10], desc[URZ] ;  /* 0x0000ff040a0073b5 */ /* 0x0003f00008009000 */
[----:B-1----:R-:W-:Y:S05]  /*41e0*/  @P0 BRA.U.ANY `(.L_x_70) ;  /* 0xfffffffd00d80947 */ /* 0x002fea000393ffff */
[----:B------:R0:W-:Y:S01]  /*41f0*/  UTMACMDFLUSH ;  /* 0x00000000000079b7 */ /* 0x0001e20000000000 */
[----:B------:R-:W-:-:S04]  /*4200*/  DEPBAR.LE SB0, 0x0 ;  /* 0x000080000000791a */ /* 0x000fc80000000000 */
.L_x_69:
[----:B------:R-:W-:Y:S01]  /*4210*/  FMUL R130, R100, -1.4426950216293334961 ;  /* 0xbfb8aa3b64827820 */ /* 0x000fe20000400000 */
[----:B------:R-:W-:Y:S01]  /*4220*/  FMUL R129, R101, -1.4426950216293334961 ;  /* 0xbfb8aa3b65817820 */ /* 0x000fe20000400000 */
[----:B------:R-:W-:Y:S01]  /*4230*/  FMUL R128, R102, -1.4426950216293334961 ;  /* 0xbfb8aa3b66807820 */ /* 0x000fe20000400000 */
[----:B------:R-:W-:Y:S01]  /*4240*/  FMUL R127, R103, -1.4426950216293334961 ;  /* 0xbfb8aa3b677f7820 */ /* 0x000fe20000400000 */
[----:B-1----:R-:W-:Y:S01]  /*4250*/  FMUL R20, R115, -1.4426950216293334961 ;  /* 0xbfb8aa3b73147820 */ /* 0x002fe20000400000 */
[----:B------:R-:W-:Y:S01]  /*4260*/  FMUL R4, R35, -1.4426950216293334961 ;  /* 0xbfb8aa3b23047820 */ /* 0x000fe20000400000 */
[----:B------:R-:W-:Y:S01]  /*4270*/  FMUL R126, R104, -1.4426950216293334961 ;  /* 0xbfb8aa3b687e7820 */ /* 0x000fe20000400000 */
[----:B------:R-:W-:Y:S01]  /*4280*/  FMUL R21, R114, -1.4426950216293334961 ;  /* 0xbfb8aa3b72157820 */ /* 0x000fe20000400000 */
[----:B------:R-:W-:Y:S01]  /*4290*/  FMUL R5, R34, -1.4426950216293334961 ;  /* 0xbfb8aa3b22057820 */ /* 0x000fe20000400000 */
[----:B------:R-:W-:Y:S01]  /*42a0*/  FMUL R125, R105, -1.4426950216293334961 ;  /* 0xbfb8aa3b697d7820 */ /* 0x000fe20000400000 */
[----:B------:R-:W-:Y:S01]  /*42b0*/  FMUL R22, R113, -1.4426950216293334961 ;  /* 0xbfb8aa3b71167820 */ /* 0x000fe20000400000 */
[----:B------:R-:W-:Y:S01]  /*42c0*/  FMUL R6, R33, -1.4426950216293334961 ;  /* 0xbfb8aa3b21067820 */ /* 0x000fe20000400000 */
[----:B------:R-:W1:Y:S01]  /*42d0*/  MUFU.EX2 R130, R130 ;  /* 0x0000008200827308 */ /* 0x000e620000000800 */
[----:B------:R-:W-:Y:S01]  /*42e0*/  FMUL R124, R106, -1.4426950216293334961 ;  /* 0xbfb8aa3b6a7c7820 */ /* 0x000fe20000400000 */
[----:B------:R-:W-:Y:S01]  /*42f0*/  FMUL R23, R112, -1.4426950216293334961 ;  /* 0xbfb8aa3b70177820 */ /* 0x000fe20000400000 */
[----:B------:R-:W-:Y:S01]  /*4300*/  FMUL R7, R32, -1.4426950216293334961 ;  /* 0xbfb8aa3b20077820 */ /* 0x000fe20000400000 */
[----:B------:R-:W-:Y:S01]  /*4310*/  FMUL R123, R107, -1.4426950216293334961 ;  /* 0xbfb8aa3b6b7b7820 */ /* 0x000fe20000400000 */
[----:B------:R-:W-:Y:S01]  /*4320*/  FMUL R11, R28, -1.4426950216293334961 ;  /* 0xbfb8aa3b1c0b7820 */ /* 0x000fe20000400000 */
[----:B------:R-:W-:Y:S01]  /*4330*/  FMUL R122, R108, -1.4426950216293334961 ;  /* 0xbfb8aa3b6c7a7820 */ /* 0x000fe20000400000 */
[----:B------:R-:W-:Y:S01]  /*4340*/  FMUL R121, R109, -1.4426950216293334961 ;  /* 0xbfb8aa3b6d797820 */ /* 0x000fe20000400000 */
[----:B------:R-:W2:Y:S01]  /*4350*/  MUFU.EX2 R129, R129 ;  /* 0x0000008100817308 */ /* 0x000ea20000000800 */
[----:B------:R-:W-:Y:S01]  /*4360*/  FMUL R8, R31, -1.4426950216293334961 ;  /* 0xbfb8aa3b1f087820 */ /* 0x000fe20000400000 */
[----:B------:R-:W-:Y:S01]  /*4370*/  FMUL R120, R110, -1.4426950216293334961 ;  /* 0xbfb8aa3b6e787820 */ /* 0x000fe20000400000 */
[----:B------:R-:W-:Y:S01]  /*4380*/  FMUL R13, R26, -1.4426950216293334961 ;  /* 0xbfb8aa3b1a0d7820 */ /* 0x000fe20000400000 */
[----:B------:R-:W-:Y:S01]  /*4390*/  FMUL R9, R30, -1.4426950216293334961 ;  /* 0xbfb8aa3b1e097820 */ /* 0x000fe20000400000 */
[----:B------:R-:W-:Y:S01]  /*43a0*/  FMUL R91, R111, -1.4426950216293334961 ;  /* 0xbfb8aa3b6f5b7820 */ /* 0x000fe20000400000 */
[----:B------:R-:W-:Y:S01]  /*43b0*/  FMUL R17, R118, -1.4426950216293334961 ;  /* 0xbfb8aa3b76117820 */ /* 0x000fe20000400000 */
[----:B------:R-:W-:Y:S01]  /*43c0*/  FMUL R19, R116, -1.4426950216293334961 ;  /* 0xbfb8aa3b74137820 */ /* 0x000fe20000400000 */
[----:B------:R-:W3:Y:S01]  /*43d0*/  MUFU.EX2 R128, R128 ;  /* 0x0000008000807308 */ /* 0x000ee20000000800 */
[----:B------:R-:W-:Y:S01]  /*43e0*/  FMUL R12, R27, -1.4426950216293334961 ;  /* 0xbfb8aa3b1b0c7820 */ /* 0x000fe20000400000 */
[----:B------:R-:W-:Y:S01]  /*43f0*/  FMUL R10, R29, -1.4426950216293334961 ;  /* 0xbfb8aa3b1d0a7820 */ /* 0x000fe20000400000 */
[----:B------:R-:W-:Y:S01]  /*4400*/  FMUL R15, R24, -1.4426950216293334961 ;  /* 0xbfb8aa3b180f7820 */ /* 0x000fe20000400000 */
[----:B------:R-:W-:Y:S01]  /*4410*/  FMUL R14, R25, -1.4426950216293334961 ;  /* 0xbfb8aa3b190e7820 */ /* 0x000fe20000400000 */
[----:B-1----:R-:W-:Y:S01]  /*4420*/  FADD R131, R130, 1 ;  /* 0x3f80000082837421 */ /* 0x002fe20000000000 */
[----:B------:R-:W-:Y:S01]  /*4430*/  FMUL R16, R119, -1.4426950216293334961 ;  /* 0xbfb8aa3b77107820 */ /* 0x000fe20000400000 */
[----:B------:R-:W-:Y:S01]  /*4440*/  FMUL R18, R117, -1.4426950216293334961 ;  /* 0xbfb8aa3b75127820 */ /* 0x000fe20000400000 */
[----:B------:R-:W1:Y:S01]  /*4450*/  MUFU.EX2 R127, R127 ;  /* 0x0000007f007f7308 */ /* 0x000e620000000800 */
[----:B--2---:R-:W-:Y:S01]  /*4460*/  FADD R130, R129, 1 ;  /* 0x3f80000081827421 */ /* 0x004fe20000000000 */
[----:B------:R-:W-:Y:S06]  /*4470*/  BAR.SYNC.DEFER_BLOCKING 0x2, 0x80 ;  /* 0x0082000000007b1d */ /* 0x000fec0000010000 */
[----:B------:R-:W2:Y:S01]  /*4480*/  MUFU.EX2 R20, R20 ;  /* 0x0000001400147308 */ /* 0x000ea20000000800 */
[----:B---3--:R-:W-:-:S07]  /*4490*/  FADD R129, R128, 1 ;  /* 0x3f80000080817421 */ /* 0x008fce0000000000 */
[----:B------:R-:W3:Y:S01]  /*44a0*/  MUFU.EX2 R4, R4 ;  /* 0x0000000400047308 */ /* 0x000ee20000000800 */
[----:B-1----:R-:W-:-:S07]  /*44b0*/  FADD R128, R127, 1 ;  /* 0x3f8000007f807421 */ /* 0x002fce0000000000 */
[----:B------:R-:W1:Y:S01]  /*44c0*/  MUFU.EX2 R126, R126 ;  /* 0x0000007e007e7308 */ /* 0x000e620000000800 */
[----:B--2---:R-:W-:-:S07]  /*44d0*/  FADD R20, R20, 1 ;  /* 0x3f80000014147421 */ /* 0x004fce0000000000 */
        /* <DEDUP_REMOVED lines=48> */
[----:B------:R-:W2:Y:S01]  /*47e0*/  MUFU.RCP R20, R20 ;  /* 0x0000001400147308 */ /* 0x000ea20000001000 */
[----:B---3--:R-:W-:-:S07]  /*47f0*/  FADD R14, R14, 1 ;  /* 0x3f8000000e0e7421 */ /* 0x008fce0000000000 */
[----:B------:R-:W3:Y:S01]  /*4800*/  MUFU.RCP R4, R4 ;  /* 0x0000000400047308 */ /* 0x000ee20000001000 */
[----:B-1----:R-:W-:-:S07]  /*4810*/  FADD R16, R16, 1 ;  /* 0x3f80000010107421 */ /* 0x002fce0000000000 */
[----:B------:R-:W1:Y:S01]  /*4820*/  MUFU.RCP R21, R21 ;  /* 0x0000001500157308 */ /* 0x000e620000001000 */
[----:B--2---:R-:W-:-:S04]  /*4830*/  FMUL R20, R115, R20 ;  /* 0x0000001473147220 */ /* 0x004fc80000400000 */
[----:B------:R-:W-:-:S03]  /*4840*/  FMUL R20, R43, R20 ;  /* 0x000000142b147220 */ /* 0x000fc60000400000 */
[----:B------:R-:W2:Y:S01]  /*4850*/  MUFU.RCP R5, R5 ;  /* 0x0000000500057308 */ /* 0x000ea20000001000 */
[----:B---3--:R-:W-:-:S04]  /*4860*/  FMUL R4, R35, R4 ;  /* 0x0000000423047220 */ /* 0x008fc80000400000 */
[----:B------:R-:W-:-:S03]  /*4870*/  FMUL R4, R59, R4 ;  /* 0x000000043b047220 */ /* 0x000fc60000400000 */
[----:B------:R-:W3:Y:S01]  /*4880*/  MUFU.RCP R22, R22 ;  /* 0x0000001600167308 */ /* 0x000ee20000001000 */
[----:B-1----:R-:W-:Y:S01]  /*4890*/  FMUL R21, R114, R21 ;  /* 0x0000001572157220 */ /* 0x002fe20000400000 */
[----:B------:R-:W-:-:S03]  /*48a0*/  FMUL R4, R63, R4 ;  /* 0x000000043f047220 */ /* 0x000fc60000400000 */
[----:B------:R-:W-:-:S03]  /*48b0*/  FMUL R42, R42, R21 ;  /* 0x000000152a2a7220 */ /* 0x000fc60000400000 */
[----:B------:R-:W1:Y:S01]  /*48c0*/  MUFU.RCP R6, R6 ;  /* 0x0000000600067308 */ /* 0x000e620000001000 */
[----:B--2---:R-:W-:Y:S01]  /*48d0*/  FMUL R5, R34, R5 ;  /* 0x0000000522057220 */ /* 0x004fe20000400000 */
[----:B------:R-:W-:-:S03]  /*48e0*/  FMUL R42, R63, R42 ;  /* 0x0000002a3f2a7220 */ /* 0x000fc60000400000 */
        /* <DEDUP_REMOVED lines=9> */
[----:B--2---:R-:W-:-:S04]  /*4980*/  FMUL R23, R112, R23 ;  /* 0x0000001770177220 */ /* 0x004fc80000400000 */
[----:B------:R-:W-:-:S03]  /*4990*/  FMUL R40, R40, R23 ;  /* 0x0000001728287220 */ /* 0x000fc60000400000 */
[----:B------:R-:W2:Y:S01]  /*49a0*/  MUFU.EX2 R18, R18 ;  /* 0x0000001200127308 */ /* 0x000ea20000000800 */
[----:B---3--:R-:W-:Y:S01]  /*49b0*/  FMUL R7, R32, R7 ;  /* 0x0000000720077220 */ /* 0x008fe20000400000 */
[----:B------:R-:W-:-:S03]  /*49c0*/  FMUL R40, R63, R40 ;  /* 0x000000283f287220 */ /* 0x000fc60000400000 */
[----:B------:R-:W-:Y:S01]  /*49d0*/  FMUL R56, R56, R7 ;  /* 0x0000000738387220 */ /* 0x000fe20000400000 */
[C---:B------:R-:W-:Y:S01]  /*49e0*/  FMUL R7, R63.reuse, R20 ;  /* 0x000000143f077220 */ /* 0x040fe20000400000 */
[----:B------:R-:W-:Y:S01]  /*49f0*/  FMUL R20, R63, R6 ;  /* 0x000000063f147220 */ /* 0x000fe20000400000 */
[----:B------:R-:W3:Y:S01]  /*4a00*/  MUFU.RCP R120, R91 ;  /* 0x0000005b00787308 */ /* 0x000ee20000001000 */
[----:B-1----:R-:W-:Y:S02]  /*4a10*/  FMUL R11, R28, R11 ;  /* 0x0000000b1c0b7220 */ /* 0x002fe40000400000 */
[----:B------:R-:W-:Y:S02]  /*4a20*/  FMNMX.NAN R6, |R7|, |R4|, !PT ;  /* 0x4000000407067209 */ /* 0x000fe40007820200 */
[----:B------:R-:W-:Y:S01]  /*4a30*/  FMUL R52, R52, R11 ;  /* 0x0000000b34347220 */ /* 0x000fe20000400000 */
[----:B------:R-:W-:Y:S01]  /*4a40*/  FMUL R11, R63, R58 ;  /* 0x0000003a3f0b7220 */ /* 0x000fe20000400000 */
[----:B------:R-:W-:Y:S01]  /*4a50*/  F2FP.SATFINITE.E2M1.F32.PACK_AB_MERGE_C R7, R7, R42, RZ ;  /* 0x0000002a0707723e */ /* 0x000fe200042070ff */
[----:B------:R-:W1:Y:S01]  /*4a60*/  MUFU.RCP R8, R8 ;  /* 0x0000000800087308 */ /* 0x000e620000001000 */
[----:B--2---:R-:W-:Y:S01]  /*4a70*/  FADD R18, R18, 1 ;  /* 0x3f80000012127421 */ /* 0x004fe20000000000 */
[----:B------:R-:W-:Y:S01]  /*4a80*/  FMUL R21, R63, R52 ;  /* 0x000000343f157220 */ /* 0x000fe20000400000 */
[----:B------:R-:W-:-:S02]  /*4a90*/  F2FP.SATFINITE.E2M1.F32.PACK_AB_MERGE_C R4, R4, R11, RZ ;  /* 0x0000000b0404723e */ /* 0x000fc400042070ff */
[----:B------:R-:W-:Y:S02]  /*4aa0*/  PRMT R7, R7, 0x7054, RZ ;  /* 0x0000705407077816 */ /* 0x000fe400000000ff */
[----:B------:R-:W-:Y:S01]  /*4ab0*/  PRMT R4, R4, 0x7054, RZ ;  /* 0x0000705404047816 */ /* 0x000fe200000000ff */
        /* <DEDUP_REMOVED lines=10> */
[----:B------:R-:W2:Y:S01]  /*4b60*/  MUFU.RCP R17, R17 ;  /* 0x0000001100117308 */ /* 0x000ea20000001000 */
[----:B---3--:R-:W-:-:S04]  /*4b70*/  FMUL R13, R26, R13 ;  /* 0x0000000d1a0d7220 */ /* 0x008fc80000400000 */
[----:B------:R-:W-:Y:S01]  /*4b80*/  FMUL R50, R50, R13 ;  /* 0x0000000d32327220 */ /* 0x000fe20000400000 */
[C---:B------:R-:W-:Y:S02]  /*4b90*/  FMUL R13, R63.reuse, R56 ;  /* 0x000000383f0d7220 */ /* 0x040fe40000400000 */
[----:B------:R-:W3:Y:S01]  /*4ba0*/  MUFU.RCP R19, R19 ;  /* 0x0000001300137308 */ /* 0x000ee20000001000 */
[----:B-1----:R-:W-:Y:S01]  /*4bb0*/  FMUL R9, R30, R9 ;  /* 0x000000091e097220 */ /* 0x002fe20000400000 */
[----:B------:R-:W-:-:S03]  /*4bc0*/  FMUL R50, R63, R50 ;  /* 0x000000323f327220 */ /* 0x000fc60000400000 */
[----:B------:R-:W-:Y:S01]  /*4bd0*/  FMUL R54, R54, R9 ;  /* 0x0000000936367220 */ /* 0x000fe20000400000 */
[----:B------:R-:W-:Y:S02]  /*4be0*/  FMNMX.NAN R9, |R42|, |R11|, !PT ;  /* 0x4000000b2a097209 */ /* 0x000fe40007820200 */
[----:B------:R-:W1:Y:S01]  /*4bf0*/  MUFU.RCP R124, R124 ;  /* 0x0000007c007c7308 */ /* 0x000e620000001000 */
[----:B--2---:R-:W-:Y:S01]  /*4c00*/  FMUL R17, R118, R17 ;  /* 0x0000001176117220 */ /* 0x004fe20000400000 */
[----:B------:R-:W-:Y:S01]  /*4c10*/  FMNMX.NAN R11, |R5|, |R20|, !PT ;  /* 0x40000014050b7209 */ /* 0x000fe20007820200 */
[----:B------:R-:W-:Y:S01]  /*4c20*/  FMUL R54, R63, R54 ;  /* 0x000000363f367220 */ /* 0x000fe20000400000 */
[----:B------:R-:W-:Y:S01]  /*4c30*/  F2FP.SATFINITE.E2M1.F32.PACK_AB_MERGE_C R5, R5, R40, RZ ;  /* 0x000000280505723e */ /* 0x000fe200042070ff */
[----:B------:R-:W-:Y:S01]  /*4c40*/  FMUL R46, R46, R17 ;  /* 0x000000112e2e7220 */ /* 0x000fe20000400000 */
[C---:B------:R-:W-:Y:S01]  /*4c50*/  FMUL R17, R63.reuse, R8 ;  /* 0x000000083f117220 */ /* 0x040fe20000400000 */
[----:B------:R-:W-:Y:S01]  /*4c60*/  FMNMX.NAN R40, |R40|, |R13|, !PT ;  /* 0x4000000d28287209 */ /* 0x000fe20007820200 */
[----:B------:R-:W2:Y:S01]  /*4c70*/  MUFU.RCP R12, R12 ;  /* 0x0000000c000c7308 */ /* 0x000ea20000001000 */
[----:B---3--:R-:W-:Y:S01]  /*4c80*/  FMUL R19, R116, R19 ;  /* 0x0000001374137220 */ /* 0x008fe20000400000 */
[----:B------:R-:W-:Y:S01]  /*4c90*/  F2FP.SATFINITE.E2M1.F32.PACK_AB_MERGE_C R13, R20, R13, RZ ;  /* 0x0000000d140d723e */ /* 0x000fe200042070ff */
[C---:B------:R-:W-:Y:S01]  /*4ca0*/  FMUL R46, R63.reuse, R46 ;  /* 0x0000002e3f2e7220 */ /* 0x040fe20000400000 */
[----:B------:R-:W-:Y:S01]  /*4cb0*/  FMNMX.NAN R20, |R120|, |R17|, !PT ;  /* 0x4000001178147209 */ /* 0x000fe20007820200 */
[----:B------:R-:W-:Y:S01]  /*4cc0*/  FMUL R44, R44, R19 ;  /* 0x000000132c2c7220 */ /* 0x000fe20000400000 */
[----:B------:R-:W-:Y:S01]  /*4cd0*/  FMUL R19, R63, R38 ;  /* 0x000000263f137220 */ /* 0x000fe20000400000 */
[----:B------:R-:W-:Y:S01]  /*4ce0*/  PRMT R13, R13, 0x7604, RZ ;  /* 0x000076040d0d7816 */ /* 0x000fe200000000ff */
[----:B------:R-:W3:Y:S01]  /*4cf0*/  MUFU.RCP R127, R127 ;  /* 0x0000007f007f7308 */ /* 0x000ee20000001000 */
[----:B-1----:R-:W-:Y:S01]  /*4d00*/  FMUL R124, R107, R124 ;  /* 0x0000007c6b7c7220 */ /* 0x002fe20000400000 */
[----:B------:R-:W-:Y:S01]  /*4d10*/  FMUL R44, R63, R44 ;  /* 0x0000002c3f2c7220 */ /* 0x000fe20000400000 */
[----:B------:R-:W-:-:S02]  /*4d20*/  F2FP.SATFINITE.E2M1.F32.PACK_AB_MERGE_C R120, R120, R19, RZ ;  /* 0x000000137878723e */ /* 0x000fc400042070ff */
[----:B------:R-:W-:Y:S01]  /*4d30*/  FMUL R124, R99, R124 ;  /* 0x0000007c637c7220 */ /* 0x000fe20000400000 */
[----:B------:R-:W-:Y:S02]  /*4d40*/  FMNMX.NAN R8, |R19|, |R54|, !PT ;  /* 0x4000003613087209 */ /* 0x000fe40007820200 */
[----:B------:R-:W1:Y:S01]  /*4d50*/  MUFU.RCP R126, R126 ;  /* 0x0000007e007e7308 */ /* 0x000e620000001000 */
[----:B--2---:R-:W-:Y:S01]  /*4d60*/  FMUL R12, R27, R12 ;  /* 0x0000000c1b0c7220 */ /* 0x004fe20000400000 */
[----:B------:R-:W-:Y:S01]  /*4d70*/  FMUL R23, R63, R124 ;  /* 0x0000007c3f177220 */ /* 0x000fe20000400000 */
[----:B------:R-:W-:Y:S02]  /*4d80*/  LOP3.LUT R4, R13, R4, RZ, 0xfc, !PT ;  /* 0x000000040d047212 */ /* 0x000fe400078efcff */
[----:B------:R-:W-:Y:S01]  /*4d90*/  FMUL R12, R51, R12 ;  /* 0x0000000c330c7220 */ /* 0x000fe20000400000 */
[----:B------:R-:W-:Y:S02]  /*4da0*/  F2FP.SATFINITE.E2M1.F32.PACK_AB_MERGE_C R17, R17, R54, RZ ;  /* 0x000000361111723e */ /* 0x000fe400042070ff */
        /* <DEDUP_REMOVED lines=12> */
[----:B---3--:R-:W-:Y:S01]  /*4e70*/  FMUL R122, R109, R122 ;  /* 0x0000007a6d7a7220 */ /* 0x008fe20000400000 */
[----:B------:R-:W-:-:S03]  /*4e80*/  FMUL R98, R63, R98 ;  /* 0x000000623f627220 */ /* 0x000fc60000400000 */
[----:B------:R-:W-:Y:S02]  /*4e90*/  FMUL R122, R37, R122 ;  /* 0x0000007a257a7220 */ /* 0x000fe40000400000 */
[----:B------:R-:W-:Y:S01]  /*4ea0*/  FMNMX3.NAN R9, |R98|, |R50|, R9, !PT ;  /* 0x4000003262097276 */ /* 0x000fe20007820209 */
[----:B------:R-:W3:Y:S01]  /*4eb0*/  MUFU.RCP R15, R15 ;  /* 0x0000000f000f7308 */ /* 0x000ee20000001000 */
[----:B-1----:R-:W-:-:S04]  /*4ec0*/  FMUL R10, R29, R10 ;  /* 0x0000000a1d0a7220 */ /* 0x002fc80000400000 */
        /* <DEDUP_REMOVED lines=8> */
[----:B------:R-:W-:Y:S01]  /*4f50*/  FMUL R48, R48, R15 ;  /* 0x0000000f30307220 */ /* 0x000fe20000400000 */
[----:B------:R-:W-:Y:S02]  /*4f60*/  FMUL R15, R63, R122 ;  /* 0x0000007a3f0f7220 */ /* 0x000fe40000400000 */
[----:B------:R-:W3:Y:S01]  /*4f70*/  MUFU.RCP R128, R128 ;  /* 0x0000008000807308 */ /* 0x000ee20000001000 */
[----:B-1----:R-:W-:Y:S01]  /*4f80*/  FMUL R14, R25, R14 ;  /* 0x0000000e190e7220 */ /* 0x002fe20000400000 */
[C---:B------:R-:W-:Y:S01]  /*4f90*/  FMUL R25, R63.reuse, R12 ;  /* 0x0000000c3f197220 */ /* 0x040fe20000400000 */
[----:B------:R-:W-:Y:S01]  /*4fa0*/  FMUL R48, R63, R48 ;  /* 0x000000303f307220 */ /* 0x000fe20000400000 */
[----:B------:R-:W-:Y:S01]  /*4fb0*/  FMNMX.NAN R10, |R15|, |R22|, !PT ;  /* 0x400000160f0a7209 */ /* 0x000fe20007820200 */
[----:B------:R-:W-:Y:S01]  /*4fc0*/  FMUL R14, R49, R14 ;  /* 0x0000000e310e7220 */ /* 0x000fe20000400000 */
[----:B------:R-:W-:Y:S02]  /*4fd0*/  F2FP.SATFINITE.E2M1.F32.PACK_AB_MERGE_C R15, R15, R36, RZ ;  /* 0x000000240f0f723e */ /* 0x000fe400042070ff */
[----:B------:R-:W1:Y:S01]  /*4fe0*/  MUFU.RCP R16, R16 ;  /* 0x0000001000107308 */ /* 0x000e620000001000 */
[----:B--2---:R-:W-:Y:S01]  /*4ff0*/  FMUL R129, R102, R129 ;  /* 0x0000008166817220 */ /* 0x004fe20000400000 */
[----:B------:R-:W-:Y:S01]  /*5000*/  FMUL R27, R63, R14 ;  /* 0x0000000e3f1b7220 */ /* 0x000fe20000400000 */
[----:B------:R-:W-:-:S02]  /*5010*/  FMNMX3.NAN R12, |R23|, |R25|, R6, !PT ;  /* 0x40000019170c7276 */ /* 0x000fc40007820206 */
[----:B------:R-:W-:Y:S01]  /*5020*/  FMUL R94, R94, R129 ;  /* 0x000000815e5e7220 */ /* 0x000fe20000400000 */
[----:B------:R-:W-:Y:S02]  /*5030*/  F2FP.SATFINITE.E2M1.F32.PACK_AB_MERGE_C R23, R23, R98, RZ ;  /* 0x000000621717723e */ /* 0x000fe400042070ff */
[----:B------:R-:W2:Y:S01]  /*5040*/  MUFU.RCP R131, R131 ;  /* 0x0000008300837308 */ /* 0x000ea20000001000 */
[----:B---3--:R-:W-:Y:S01]  /*5050*/  FMUL R128, R103, R128 ;  /* 0x0000008067807220 */ /* 0x008fe20000400000 */
[----:B------:R-:W-:Y:S01]  /*5060*/  F2FP.SATFINITE.E2M1.F32.PACK_AB_MERGE_C R6, R126, R19, RZ ;  /* 0x000000137e06723e */ /* 0x000fe200042070ff */
[----:B------:R-:W-:Y:S01]  /*5070*/  FMUL R13, R63, R94 ;  /* 0x0000005e3f0d7220 */ /* 0x000fe20000400000 */
[----:B------:R-:W-:Y:S01]  /*5080*/  F2FP.SATFINITE.E2M1.F32.PACK_AB_MERGE_C R25, R25, R50, RZ ;  /* 0x000000321919723e */ /* 0x000fe200042070ff */
[----:B------:R-:W-:Y:S01]  /*5090*/  FMUL R128, R95, R128 ;  /* 0x000000805f807220 */ /* 0x000fe20000400000 */
[----:B------:R-:W-:Y:S02]  /*50a0*/  F2FP.SATFINITE.E2M1.F32.PACK_AB_MERGE_C R14, R27, R48, RZ ;  /* 0x000000301b0e723e */ /* 0x000fe400042070ff */
[----:B------:R-:W3:Y:S01]  /*50b0*/  MUFU.RCP R130, R130 ;  /* 0x0000008200827308 */ /* 0x000ee20000001000 */
[----:B-1----:R-:W-:Y:S01]  /*50c0*/  FMUL R16, R119, R16 ;  /* 0x0000001077107220 */ /* 0x002fe20000400000 */
[-C--:B------:R-:W-:Y:S01]  /*50d0*/  FMNMX.NAN R36, |R36|, |R21|.reuse, !PT ;  /* 0x4000001524247209 */ /* 0x080fe20007820200 */
[----:B------:R-:W-:Y:S01]  /*50e0*/  FMUL R128, R63, R128 ;  /* 0x000000803f807220 */ /* 0x000fe20000400000 */
[----:B------:R-:W-:Y:S01]  /*50f0*/  F2FP.SATFINITE.E2M1.F32.PACK_AB_MERGE_C R21, R22, R21, RZ ;  /* 0x000000151615723e */ /* 0x000fe200042070ff */
[----:B------:R-:W-:Y:S01]  /*5100*/  FMUL R16, R47, R16 ;  /* 0x000000102f107220 */ /* 0x000fe20000400000 */
[----:B------:R-:W-:-:S02]  /*5110*/  PRMT R23, R23, 0x7054, RZ ;  /* 0x0000705417177816 */ /* 0x000fc400000000ff */
[----:B------:R-:W1:Y:S01]  /*5120*/  MUFU.RCP R18, R18 ;  /* 0x0000001200127308 */ /* 0x000e620000001000 */
[----:B--2---:R-:W-:Y:S01]  /*5130*/  FMUL R131, R100, R131 ;  /* 0x0000008364837220 */ /* 0x004fe20000400000 */
[----:B------:R-:W-:Y:S02]  /*5140*/  PRMT R6, R6, 0x7604, RZ ;  /* 0x0000760406067816 */ /* 0x000fe400000000ff */
[----:B------:R-:W-:Y:S01]  /*5150*/  PRMT R22, R5, 0x7604, RZ ;  /* 0x0000760405167816 */ /* 0x000fe200000000ff */
[----:B------:R-:W-:Y:S01]  /*5160*/  FMUL R92, R92, R131 ;  /* 0x000000835c5c7220 */ /* 0x000fe20000400000 */
[----:B------:R-:W-:Y:S01]  /*5170*/  PRMT R25, R25, 0x7054, RZ ;  /* 0x0000705419197816 */ /* 0x000fe200000000ff */
[----:B------:R-:W-:Y:S01]  /*5180*/  FMUL R5, R63, R16 ;  /* 0x000000103f057220 */ /* 0x000fe20000400000 */
[----:B------:R-:W-:Y:S01]  /*5190*/  PRMT R14, R14, 0x7604, RZ ;  /* 0x000076040e0e7816 */ /* 0x000fe200000000ff */
[----:B---3--:R-:W-:Y:S01]  /*51a0*/  FMUL R130, R101, R130 ;  /* 0x0000008265827220 */ /* 0x008fe20000400000 */
[----:B------:R-:W-:Y:S01]  /*51b0*/  LOP3.LUT R6, R6, R23, RZ, 0xfc, !PT ;  /* 0x0000001706067212 */ /* 0x000fe200078efcff */
[----:B------:R-:W-:Y:S01]  /*51c0*/  FMUL R23, R63, R92 ;  /* 0x0000005c3f177220 */ /* 0x000fe20000400000 */
[----:B------:R-:W-:Y:S01]  /*51d0*/  LOP3.LUT R14, R14, R25, RZ, 0xfc, !PT ;  /* 0x000000190e0e7212 */ /* 0x000fe200078efcff */
[----:B------:R-:W-:Y:S01]  /*51e0*/  FMUL R130, R93, R130 ;  /* 0x000000825d827220 */ /* 0x000fe20000400000 */
[----:B------:R-:W-:-:S02]  /*51f0*/  F2FP.SATFINITE.E2M1.F32.PACK_AB_MERGE_C R31, R128, R13, RZ ;  /* 0x0000000d801f723e */ /* 0x000fc400042070ff */
[----:B------:R-:W-:Y:S01]  /*5200*/  LOP3.LUT R7, R22, R7, RZ, 0xfc, !PT ;  /* 0x0000000716077212 */ /* 0x000fe200078efcff */
[----:B-1----:R-:W-:Y:S01]  /*5210*/  FMUL R18, R117, R18 ;  /* 0x0000001275127220 */ /* 0x002fe20000400000 */
[----:B------:R-:W-:Y:S01]  /*5220*/  FMUL R130, R63, R130 ;  /* 0x000000823f827220 */ /* 0x000fe20000400000 */
[----:B------:R-:W-:Y:S02]  /*5230*/  FMNMX3.NAN R25, |R128|, |R5|, R20, !PT ;  /* 0x4000000580197276 */ /* 0x000fe40007820214 */
[----:B------:R-:W-:Y:S01]  /*5240*/  FMUL R18, R45, R18 ;  /* 0x000000122d127220 */ /* 0x000fe20000400000 */
[----:B------:R-:W-:Y:S02]  /*5250*/  F2FP.SATFINITE.E2M1.F32.PACK_AB_MERGE_C R5, R5, R46, RZ ;  /* 0x0000002e0505723e */ /* 0x000fe400042070ff */
[----:B------:R-:W-:Y:S01]  /*5260*/  LOP3.LUT R6, R6, 0xff, R31, 0xf8, !PT ;  /* 0x000000ff06067812 */ /* 0x000fe200078ef81f */
[----:B------:R-:W-:Y:S01]  /*5270*/  FMUL R29, R63, R18 ;  /* 0x000000123f1d7220 */ /* 0x000fe20000400000 */
[----:B------:R-:W-:-:S02]  /*5280*/  LOP3.LUT R120, R7, 0xff, R120, 0xf8, !PT ;  /* 0x000000ff07787812 */ /* 0x000fc400078ef878 */
[----:B------:R-:W-:Y:S02]  /*5290*/  F2FP.SATFINITE.E2M1.F32.PACK_AB_MERGE_C R31, R130, R23, RZ ;  /* 0x00000017821f723e */ /* 0x000fe400042070ff */
[----:B------:R-:W-:Y:S02]  /*52a0*/  LOP3.LUT R14, R14, 0xff, R5, 0xf8, !PT ;  /* 0x000000ff0e0e7812 */ /* 0x000fe400078ef805 */
[----:B------:R-:W-:Y:S02]  /*52b0*/  F2FP.SATFINITE.E2M1.F32.PACK_AB_MERGE_C R7, R29, R44, RZ ;  /* 0x0000002c1d07723e */ /* 0x000fe400042070ff */
[----:B------:R-:W-:Y:S02]  /*52c0*/  LOP3.LUT R16, R4, 0xff, R17, 0xf8, !PT ;  /* 0x000000ff04107812 */ /* 0x000fe400078ef811 */
[----:B------:R-:W-:Y:S02]  /*52d0*/  PRMT R4, R31, 0x6540, R6 ;  /* 0x000065401f047816 */ /* 0x000fe40000000006 */
[----:B------:R-:W-:-:S02]  /*52e0*/  PRMT R6, R7, 0x6540, R14 ;  /* 0x0000654007067816 */ /* 0x000fc4000000000e */
[----:B------:R-:W-:Y:S02]  /*52f0*/  PRMT R5, R15, 0x6540, R120 ;  /* 0x000065400f057816 */ /* 0x000fe40000000078 */
[----:B------:R-:W-:Y:S02]  /*5300*/  PRMT R7, R21, 0x6540, R16 ;  /* 0x0000654015077816 */ /* 0x000fe40000000010 */
[----:B------:R-:W-:Y:S02]  /*5310*/  FMNMX3.NAN R8, |R13|, |R46|, R8, !PT ;  /* 0x4000002e0d087276 */ /* 0x000fe40007820208 */
[----:B------:R-:W-:Y:S01]  /*5320*/  FMNMX3.NAN R11, |R126|, |R27|, R11, !PT ;  /* 0x4000001b7e0b7276 */ /* 0x000fe2000782020b */
[----:B------:R1:W-:Y:S01]  /*5330*/  STS.128 [R71+0x4400], R4 ;  /* 0x0044000447007388 */ /* 0x0003e20000000c00 */
[----:B------:R-:W-:Y:S02]  /*5340*/  FMNMX3.NAN R10, |R130|, |R29|, R10, !PT ;  /* 0x4000001d820a7276 */ /* 0x000fe4000782020a */
[----:B------:R-:W-:Y:S01]  /*5350*/  FMNMX3.NAN R40, |R19|, |R48|, R40, !PT ;  /* 0x4000003013287276 */ /* 0x000fe20007820228 */
[----:B------:R2:W-:Y:S06]  /*5360*/  MEMBAR.ALL.CTA ;  /* 0x0000000000007992 */ /* 0x0005ec0000008000 */
[----:B--2---:R-:W2:Y:S01]  /*5370*/  FENCE.VIEW.ASYNC.S ;  /* 0x00000000000073c6 */ /* 0x004ea20000000000 */
[----:B------:R-:W-:-:S02]  /*5380*/  FMNMX3.NAN R23, |R23|, |R44|, R36, !PT ;  /* 0x4000002c17177276 */ /* 0x000fc40007820224 */
[----:B------:R-:W-:Y:S02]  /*5390*/  FMNMX.NAN R12, R12, R25, !PT ;  /* 0x000000190c0c7209 */ /* 0x000fe40007820000 */
[----:B------:R-:W-:Y:S02]  /*53a0*/  FMNMX.NAN R8, R9, R8, !PT ;  /* 0x0000000809087209 */ /* 0x000fe40007820000 */
[----:B------:R-:W-:Y:S02]  /*53b0*/  FMNMX3.NAN R10, R10, R11, R12, !PT ;  /* 0x0000000b0a0a7276 */ /* 0x000fe4000782000c */
[----:B------:R-:W-:-:S04]  /*53c0*/  FMNMX3.NAN R23, R23, R40, R8, !PT ;  /* 0x0000002817177276 */ /* 0x000fc80007820008 */
[----:B------:R-:W-:-:S04]  /*53d0*/  FMNMX3.NAN R23, R23, R10, RZ, !PT ;  /* 0x0000000a17177276 */ /* 0x000fc800078200ff */
[----:B------:R-:W-:Y:S01]  /*53e0*/  FMNMX R90, R23, R90, !PT ;  /* 0x0000005a175a7209 */ /* 0x000fe20007800000 */
[----:B--2---:R-:W-:Y:S06]  /*53f0*/  BAR.SYNC.DEFER_BLOCKING 0x2, 0x80 ;  /* 0x0082000000007b1d */ /* 0x004fec0000010000 */
[----:B-1----:R-:W-:Y:S05]  /*5400*/  @P2 BRA `(.L_x_71) ;  /* 0x0000000000442947 */ /* 0x002fea0003800000 */
[----:B------:R-:W-:Y:S01]  /*5410*/  IMAD R60, R61, 0x4, R60 ;  /* 0x000000043d3c7824 */ /* 0x000fe200078e023c */
[----:B------:R-:W-:Y:S01]  /*5420*/  UIADD3 UR10, UP0, UPT, UR8, 0x2c0, URZ ;  /* 0x000002c0080a7890 */ /* 0x000fe2000ff1e0ff */
[----:B------:R-:W-:Y:S02]  /*5430*/  PLOP3.LUT P0, PT, PT, PT, PT, 0x80, 0x8 ;  /* 0x000000000008781c */ /* 0x000fe40003f0f070 */
[----:B------:R-:W-:Y:S01]  /*5440*/  IADD3 R4, PT, PT, R3, 0x4400, RZ ;  /* 0x0000440003047810 */ /* 0x000fe20007ffe0ff */
[----:B------:R-:W-:Y:S01]  /*5450*/  IMAD.SHL.U32 R60, R60, 0x20, RZ ;  /* 0x000000203c3c7824 */ /* 0x000fe200078e00ff */
[----:B------:R-:W-:-:S12]  /*5460*/  UIADD3.X UR11, UPT, UPT, URZ, UR9, URZ, UP0, !UPT ;  /* 0x00000009ff0b7290 */ /* 0x000fd800087fe4ff */
.L_x_72:
        /* <DEDUP_REMOVED lines=10> */
[----:B------:R0:W-:Y:S02]  /*5510*/  UTMACMDFLUSH ;  /* 0x00000000000079b7 */ /* 0x0001e40000000000 */
.L_x_71:
[----:B------:R-:W-:Y:S01]  /*5520*/  BAR.SYNC.DEFER_BLOCKING 0x2, 0x80 ;  /* 0x0082000000007b1d */ /* 0x000fe20000010000 */
[----:B------:R-:W-:Y:S02]  /*5530*/  IADD3 R88, PT, PT, R88, 0x1, RZ ;  /* 0x0000000158587810 */ /* 0x000fe40007ffe0ff */
[----:B------:R-:W-:-:S03]  /*5540*/  IADD3 R89, PT, PT, R89, -0x1, RZ ;  /* 0xffffffff59597810 */ /* 0x000fc60007ffe0ff */
[----:B------:R-:W-:Y:S05]  /*5550*/  @!P3 BRA `(.L_x_73) ;  /* 0xffffffe000e0b947 */ /* 0x000fea000383ffff */
[-C--:B------:R-:W-:Y:S01]  /*5560*/  LEA R5, R72, R3.reuse, 0x3 ;  /* 0x0000000348057211 */ /* 0x080fe200078e18ff */
[----:B------:R-:W-:Y:S01]  /*5570*/  BSSY B0, `(.L_x_74) ;  /* 0x0000005000007945 */ /* 0x000fe20003800000 */
[----:B------:R-:W-:Y:S02]  /*5580*/  SHF.L.U32 R6, R70, 0x1f, RZ ;  /* 0x0000001f46067819 */ /* 0x000fe400000006ff */
[----:B------:R-:W-:Y:S02]  /*5590*/  LEA R63, R72, R3, 0x4 ;  /* 0x00000003483f7211 */ /* 0x000fe400078e20ff */
[----:B------:R-:W1:Y:S02]  /*55a0*/  SYNCS.PHASECHK.TRANS64.TRYWAIT P0, [R5+URZ+0x70], R6 ;  /* 0x00007006050075a7 */ /* 0x000e6400080011ff */
[----:B-1----:R-:W-:Y:S05]  /*55b0*/  @!P0 BRA `(.L_x_75) ;  /* 0x0000000c00448947 */ /* 0x002fea0003800000 */
.L_x_111:
[----:B------:R-:W-:Y:S05]  /*55c0*/  BSYNC B0 ;  /* 0x0000000000007941 */ /* 0x000fea0003800000 */
.L_x_74:
[----:B------:R-:W2:Y:S01]  /*55d0*/  LDS.128 R60, [R63+0x37010] ;  /* 0x037010003f3c7984 */ /* 0x000ea20000000c00 */
[----:B------:R-:W-:Y:S01]  /*55e0*/  CREDUX.MAXABS.F32.NAN UR4, R90 ;  /* 0x000000005a0472cc */ /* 0x000fe20000006400 */
[----:B------:R-:W-:Y:S01]  /*55f0*/  BSSY.RECONVERGENT B0, `(.L_x_76) ;  /* 0x0000015000007945 */ /* 0x000fe20003800200 */
[----:B------:R-:W-:Y:S01]  /*5600*/  ISETP.NE.AND P0, PT, R67, RZ, PT ;  /* 0x000000ff4300720c */ /* 0x000fe20003f05270 */
[----:B------:R3:W-:Y:S06]  /*5610*/  MEMBAR.ALL.CTA ;  /* 0x0000000000007992 */ /* 0x0007ec0000008000 */
[----:B---3--:R-:W3:Y:S01]  /*5620*/  FENCE.VIEW.ASYNC.S ;  /* 0x00000000000073c6 */ /* 0x008ee20000000000 */
[----:B------:R-:W-:-:S03]  /*5630*/  VIADD R72, R72, 0x1 ;  /* 0x0000000148487836 */ /* 0x000fc60000000000 */
[----:B-1----:R-:W-:Y:S01]  /*5640*/  IMAD.U32 R7, RZ, RZ, UR4 ;  /* 0x00000004ff077e24 */ /* 0x002fe2000f8e00ff */
[----:B---3--:R1:W-:Y:S04]  /*5650*/  SYNCS.ARRIVE.TRANS64.ART0 RZ, [R5+URZ+0x80], R0 ;  /* 0x0000800005ff79a7 */ /* 0x0083e800085000ff */
[----:B------:R1:W-:Y:S01]  /*5660*/  @!P0 STS [R82+0x37000], R7 ;  /* 0x0370000752008388 */ /* 0x0003e20000000800 */
[----:B------:R-:W-:Y:S01]  /*5670*/  BAR.SYNC.DEFER_BLOCKING 0x2, 0x80 ;  /* 0x0082000000007b1d */ /* 0x000fe20000010000 */
[----:B------:R-:W-:-:S13]  /*5680*/  LOP3.LUT P0, RZ, R84, R67, RZ, 0xfc, !PT ;  /* 0x0000004354ff7212 */ /* 0x000fda000780fcff */
[----:B------:R-:W-:Y:S05]  /*5690*/  @P0 BRA `(.L_x_77) ;  /* 0x0000000000280947 */ /* 0x000fea0003800000 */
[----:B------:R-:W-:Y:S01]  /*56a0*/  IMAD.U32 R2, RZ, RZ, UR7 ;  /* 0x00000007ff027e24 */ /* 0x000fe2000f8e00ff */
[----:B------:R-:W-:Y:S01]  /*56b0*/  MOV R3, 0x400 ;  /* 0x0000040000037802 */ /* 0x000fe20000000f00 */
[----:B------:R-:W3:Y:S03]  /*56c0*/  LDCU.64 UR4, c[0x0][0x740] ;  /* 0x0000e800ff0477ac */ /* 0x000ee60008000a00 */
[----:B------:R-:W-:-:S05]  /*56d0*/  LEA R3, R2, R3, 0x18 ;  /* 0x0000000302037211 */ /* 0x000fca00078ec0ff */
[----:B-1----:R-:W1:Y:S01]  /*56e0*/  LDS.128 R4, [R3+0x37000] ;  /* 0x0370000003047984 */ /* 0x002e620000000c00 */
[----:B---3--:R-:W-:-:S04]  /*56f0*/  LEA R8, P0, R65, UR4, 0x2 ;  /* 0x0000000441087c11 */ /* 0x008fc8000f8010ff */
[----:B------:R-:W-:Y:S02]  /*5700*/  LEA.HI.X R9, R65, UR5, R64, 0x2, P0 ;  /* 0x0000000541097c11 */ /* 0x000fe400080f1440 */
[----:B-1----:R-:W-:-:S04]  /*5710*/  FMNMX3 R4, R4, RZ, R5, !PT ;  /* 0x000000ff04047276 */ /* 0x002fc80007800005 */
[----:B------:R-:W-:-:S05]  /*5720*/  FMNMX3 R7, R4, R6, R7, !PT ;  /* 0x0000000604077276 */ /* 0x000fca0007800007 */
[----:B------:R3:W-:Y:S02]  /*5730*/  REDG.E.MAX.S32.STRONG.GPU desc[UR30][R8.64], R7 ;  /* 0x000000070800798e */ /* 0x0007e4000d12e31e */
.L_x_77:
[----:B------:R-:W-:Y:S05]  /*5740*/  BSYNC.RECONVERGENT B0 ;  /* 0x0000000000007941 */ /* 0x000fea0003800200 */
.L_x_76:
[----:B--2---:R-:W-:Y:S02]  /*5750*/  ISETP.NE.AND P0, PT, R63, 0x1, PT ;  /* 0x000000013f00780c */ /* 0x004fe40003f05270 */
[----:B------:R-:W-:-:S04]  /*5760*/  ISETP.NE.AND P1, PT, R72, 0x2, PT ;  /* 0x000000024800780c */ /* 0x000fc80003f25270 */
[----:B-1----:R-:W-:Y:S02]  /*5770*/  SEL R5, RZ, 0x1, P1 ;  /* 0x00000001ff057807 */ /* 0x002fe40000800000 */
[----:B------:R-:W-:Y:S02]  /*5780*/  SEL R72, R72, RZ, P1 ;  /* 0x000000ff48487207 */ /* 0x000fe40000800000 */
[----:B------:R-:W-:-:S03]  /*5790*/  LOP3.LUT R70, R70, R5, RZ, 0x3c, !PT ;  /* 0x0000000546467212 */ /* 0x000fc600078e3cff */
[----:B------:R-:W-:Y:S05]  /*57a0*/  @!P0 BRA `(.L_x_78) ;  /* 0xffffffdc00e48947 */ /* 0x000fea000383ffff */
.L_x_65:
[----:B------:R-:W-:-:S13]  /*57b0*/  ISETP.NE.AND P0, PT, R84, RZ, PT ;  /* 0x000000ff5400720c */ /* 0x000fda0003f05270 */
[----:B------:R-:W-:Y:S05]  /*57c0*/  @P0 BRA `(.L_x_79) ;  /* 0x0000000000200947 */ /* 0x000fea0003800000 */
[----:B------:R-:W2:Y:S01]  /*57d0*/  S2UR UR4, SR_CgaCtaId ;  /* 0x00000000000479c3 */ /* 0x000ea20000008800 */
[----:B------:R-:W-:Y:S01]  /*57e0*/  ELECT P1, URZ, PT ;  /* 0x0000000000ff782f */ /* 0x000fe20003820000 */
[----:B------:R-:W-:-:S06]  /*57f0*/  IMAD.MOV.U32 R4, RZ, RZ, 0x1 ;  /* 0x00000001ff047424 */ /* 0x000fcc00078e00ff */
[----:B------:R-:W-:Y:S06]  /*5800*/  UVIRTCOUNT.DEALLOC.SMPOOL 0x80 ;  /* 0x000000800000784c */ /* 0x000fec0000000000 */
[----:B------:R-:W-:Y:S01]  /*5810*/  @P1 MOV R5, 0x40 ;  /* 0x0000004000051802 */ /* 0x000fe20000000f00 */
[----:B--2---:R-:W-:-:S05]  /*5820*/  @P1 IMAD.U32 R2, RZ, RZ, UR4 ;  /* 0x00000004ff021e24 */ /* 0x004fca000f8e00ff */
[----:B------:R-:W-:-:S05]  /*5830*/  @P1 LEA R5, R2, R5, 0x18 ;  /* 0x0000000502051211 */ /* 0x000fca00078ec0ff */
[----:B------:R2:W-:Y:S02]  /*5840*/  @P1 STS.U8 [R5], R4 ;  /* 0x0000000405001388 */ /* 0x0005e40000000000 */
.L_x_79:
[----:B------:R-:W-:Y:S06]  /*5850*/  BAR.SYNC.DEFER_BLOCKING 0x2, 0x80 ;  /* 0x0082000000007b1d */ /* 0x000fec0000010000 */
[----:B------:R-:W-:Y:S05]  /*5860*/  @P0 BRA `(.L_x_80) ;  /* 0x0000000000d80947 */ /* 0x000fea0003800000 */
[----:B--2---:R-:W-:Y:S01]  /*5870*/  VIADD R5, R3, 0x90 ;  /* 0x0000009003057836 */ /* 0x004fe20000000000 */
[----:B------:R-:W-:Y:S01]  /*5880*/  LOP3.LUT R2, R2, 0x1, RZ, 0x3c, !PT ;  /* 0x0000000102027812 */ /* 0x000fe200078e3cff */
[----:B------:R-:W-:Y:S03]  /*5890*/  BSSY B0, `(.L_x_81) ;  /* 0x0000005000007945 */ /* 0x000fe60003800000 */
[----:B------:R-:W-:-:S04]  /*58a0*/  PRMT R5, R2, 0x654, R5 ;  /* 0x0000065402057816 */ /* 0x000fc80000000005 */
[----:B------:R2:W-:Y:S01]  /*58b0*/  SYNCS.ARRIVE.TRANS64.RED.ART0 RZ, [R5+URZ], R0 ;  /* 0x0000000005ff79a7 */ /* 0x0005e200085004ff */
[----:B------:R-:W5:Y:S02]  /*58c0*/  SYNCS.PHASECHK.TRANS64.TRYWAIT P0, [R3+URZ+0x90], RZ ;  /* 0x000090ff030075a7 */ /* 0x000f6400080011ff */
[----:B--2--5:R-:W-:Y:S05]  /*58d0*/  @!P0 BRA `(.L_x_82) ;  /* 0x0000000800948947 */ /* 0x024fea0003800000 */
.L_x_112:
[----:B------:R-:W-:Y:S05]  /*58e0*/  BSYNC B0 ;  /* 0x0000000000007941 */ /* 0x000fea0003800000 */
.L_x_81:
[----:B------:R-:W5:Y:S01]  /*58f0*/  S2UR UR5, SR_CgaCtaId ;  /* 0x00000000000579c3 */ /* 0x000f620000008800 */
[----:B------:R-:W-:Y:S01]  /*5900*/  NOP ;  /* 0x0000000000007918 */ /* 0x000fe20000000000 */
[----:B------:R-:W-:Y:S01]  /*5910*/  UMOV UR4, 0x50 ;  /* 0x0000005000047882 */ /* 0x000fe20000000000 */
[----:B---3--:R-:W-:Y:S01]  /*5920*/  LOP3.LUT R7, R83, 0xffff, RZ, 0xc0, !PT ;  /* 0x0000ffff53077812 */ /* 0x008fe200078ec0ff */
[----:B------:R-:W-:-:S03]  /*5930*/  IMAD.MOV.U32 R4, RZ, RZ, 0xffff ;  /* 0x0000ffffff047424 */ /* 0x000fc600078e00ff */
[----:B------:R-:W-:-:S05]  /*5940*/  SHF.R.U32.HI R7, RZ, 0x5, R7 ;  /* 0x00000005ff077819 */ /* 0x000fca0000011607 */
[----:B------:R-:W-:Y:S01]  /*5950*/  VIADD R5, R7, 0x10 ;  /* 0x0000001007057836 */ /* 0x000fe20000000000 */
[----:B------:R-:W-:-:S04]  /*5960*/  SHF.L.U32 R7, R4, R7, RZ ;  /* 0x0000000704077219 */ /* 0x000fc800000006ff */
[----:B------:R-:W-:Y:S01]  /*5970*/  SHF.L.U32 R0, R0, R5, RZ ;  /* 0x0000000500007219 */ /* 0x000fe200000006ff */
[----:B-----5:R-:W-:-:S03]  /*5980*/  ULEA UR5, UR5, UR4, 0x18 ;  /* 0x0000000405057291 */ /* 0x020fc6000f8ec0ff */
[----:B------:R-:W-:-:S04]  /*5990*/  LOP3.LUT R7, R0, R7, RZ, 0xfc, !PT ;  /* 0x0000000700077212 */ /* 0x000fc800078efcff */
[C---:B------:R-:W-:Y:S02]  /*59a0*/  LOP3.LUT R5, R7.reuse, 0xffff, RZ, 0xc0, !PT ;  /* 0x0000ffff07057812 */ /* 0x040fe400078ec0ff */
[----:B------:R-:W3:Y:S02]  /*59b0*/  LDS R2, [UR5] ;  /* 0x00000005ff027984 */ /* 0x000ee40008000800 */
[----:B---3--:R-:W-:-:S04]  /*59c0*/  LOP3.LUT R0, R7, 0xffff, R2, 0x80, !PT ;  /* 0x0000ffff07007812 */ /* 0x008fc800078e8002 */
[----:B------:R-:W-:-:S13]  /*59d0*/  ISETP.NE.AND P0, PT, R0, R5, PT ;  /* 0x000000050000720c */ /* 0x000fda0003f05270 */
[----:B------:R-:W-:Y:S05]  /*59e0*/  @P0 BRA `(.L_x_83) ;  /* 0x00000000006c0947 */ /* 0x000fea0003800000 */
[----:B------:R-:W-:Y:S02]  /*59f0*/  SHF.R.U32.HI R0, RZ, 0x10, R2 ;  /* 0x00000010ff007819 */ /* 0x000fe40000011602 */
[----:B------:R-:W-:-:S04]  /*5a00*/  SHF.R.U32.HI R5, RZ, 0x10, R7 ;  /* 0x00000010ff057819 */ /* 0x000fc80000011607 */
[----:B------:R-:W-:-:S04]  /*5a10*/  LOP3.LUT R0, R0, R5, RZ, 0xc0, !PT ;  /* 0x0000000500007212 */ /* 0x000fc800078ec0ff */
[----:B------:R-:W-:-:S13]  /*5a20*/  ISETP.NE.AND P0, PT, R0, R5, PT ;  /* 0x000000050000720c */ /* 0x000fda0003f05270 */
[----:B------:R-:W-:Y:S05]  /*5a30*/  @P0 BRA `(.L_x_84) ;  /* 0x00000000004c0947 */ /* 0x000fea0003800000 */
[----:B------:R-:W-:Y:S02]  /*5a40*/  R2UR UR4, R7 ;  /* 0x00000000070472ca */ /* 0x000fe400000e0000 */
[----:B------:R-:W-:Y:S02]  /*5a50*/  ELECT P0, URZ, PT ;  /* 0x0000000000ff782f */ /* 0x000fe40003800000 */
[----:B------:R-:W-:-:S09]  /*5a60*/  PLOP3.LUT P1, PT, PT, PT, PT, 0x8, 0x80 ;  /* 0x000000000080781c */ /* 0x000fd20003f2e170 */
[----:B------:R-:W-:Y:S02]  /*5a70*/  ULOP3.LUT UR4, URZ, UR4, URZ, 0x33, !UPT ;  /* 0x00000004ff047292 */ /* 0x000fe4000f8e33ff */
[----:B------:R-:W-:-:S10]  /*5a80*/  VOTEU.ANY UP0, P0 ;  /* 0x0000000000ff7886 */ /* 0x000fd40000000100 */
.L_x_85:
[----:B------:R-:W-:Y:S01]  /*5a90*/  @P0 ELECT P1, URZ, PT ;  /* 0x0000000000ff082f */ /* 0x000fe20003820000 */
[----:B------:R3:W-:-:S12]  /*5aa0*/  @UP0 UTCATOMSWS.AND URZ, UR4 ;  /* 0x0000000400ff09e3 */ /* 0x0007d80008000000 */
[----:B------:R-:W-:Y:S02]  /*5ab0*/  @P1 PLOP3.LUT P0, PT, P1, PT, PT, 0x8, 0x80 ;  /* 0x000000000080181c */ /* 0x000fe40000f0e170 */
[----:B------:R-:W-:-:S11]  /*5ac0*/  PLOP3.LUT P1, PT, PT, PT, PT, 0x8, 0x80 ;  /* 0x000000000080781c */ /* 0x000fd60003f2e170 */
[----:B---3--:R-:W-:Y:S05]  /*5ad0*/  @P0 BRA.U.ANY `(.L_x_85) ;  /* 0xfffffffd00ec0947 */ /* 0x008fea000393ffff */
[----:B------:R-:W3:Y:S01]  /*5ae0*/  S2R R2, SR_LANEID ;  /* 0x0000000000027919 */ /* 0x000ee20000000000 */
[----:B------:R-:W-:Y:S01]  /*5af0*/  IMAD.U32 R0, RZ, RZ, UR4 ;  /* 0x00000004ff007e24 */ /* 0x000fe2000f8e00ff */
[----:B------:R-:W-:Y:S02]  /*5b00*/  VOTEU.ANY UR6, UPT, PT ;  /* 0x0000000000067886 */ /* 0x000fe400038e0100 */
[----:B------:R-:W-:Y:S01]  /*5b10*/  UFLO.U32 UR6, UR6 ;  /* 0x00000006000672bd */ /* 0x000fe200080e0000 */
[----:B------:R-:W5:Y:S05]  /*5b20*/  REDUX UR4, R0 ;  /* 0x00000000000473c4 */ /* 0x000f6a0000000000 */
[----:B---3--:R-:W-:-:S02]  /*5b30*/  ISETP.EQ.U32.AND P0, PT, R2, UR6, PT ;  /* 0x0000000602007c0c */ /* 0x008fc4000bf02070 */
[----:B-----5:R-:W-:-:S11]  /*5b40*/  MOV R2, UR4 ;  /* 0x0000000400027c02 */ /* 0x020fd60008000f00 */
[----:B------:R3:W-:Y:S01]  /*5b50*/  @P0 ATOMS.AND RZ, [UR5], R2 ;  /* 0x00000002ffff098c */ /* 0x0007e2000a800005 */
[----:B------:R-:W-:Y:S05]  /*5b60*/  BRA `(.L_x_86) ;  /* 0x0000000000147947 */ /* 0x000fea0003800000 */
.L_x_84:
[----:B------:R-:W-:Y:S02]  /*5b70*/  MOV R4, 0x5b90 ;  /* 0x00005b9000047802 */ /* 0x000fe40000000f00 */
[----:B-12-4-:R-:W-:Y:S05]  /*5b80*/  CALL.REL.NOINC `($__internal_0_$__cuda_sm10x_tcgen05_guardrail_trap_col_being_dealloced_not_returned_by_alloc) ;  /* 0x0000000400fc7944 */ /* 0x016fea0003c00000 */
[----:B------:R-:W-:Y:S05]  /*5b90*/  BRA `(.L_x_86) ;  /* 0x0000000000087947 */ /* 0x000fea0003800000 */
.L_x_83:
[----:B------:R-:W-:Y:S02]  /*5ba0*/  MOV R4, 0x5bc0 ;  /* 0x00005bc000047802 */ /* 0x000fe40000000f00 */
[----:B-12-4-:R-:W-:Y:S05]  /*5bb0*/  CALL.REL.NOINC `($__internal_2_$__cuda_sm10x_tcgen05_guardrail_trap_unallocated_columns_being_dealloced) ;  /* 0x0000000800087944 */ /* 0x016fea0003c00000 */
.L_x_86:
[----:B------:R-:W-:Y:S01]  /*5bc0*/  NOP ;  /* 0x0000000000007918 */ /* 0x000fe20000000000 */
.L_x_80:
[----:B------:R-:W-:Y:S01]  /*5bd0*/  ISETP.NE.AND P0, PT, R84, RZ, PT ;  /* 0x000000ff5400720c */ /* 0x000fe20003f05270 */
[----:B------:R-:W-:-:S04]  /*5be0*/  DEPBAR.LE SB0, 0x0 ;  /* 0x000080000000791a */ /* 0x000fc80000000000 */
[----:B------:R-:W-:-:S08]  /*5bf0*/  DEPBAR.LE SB0, 0x0 ;  /* 0x000080000000791a */ /* 0x000fd00000000000 */
[----:B------:R-:W-:Y:S05]  /*5c00*/  @P0 BRA `(.L_x_51) ;  /* 0x0000000000200947 */ /* 0x000fea0003800000 */
[----:B------:R-:W-:Y:S01]  /*5c10*/  ELECT P0, URZ, PT ;  /* 0x0000000000ff782f */ /* 0x000fe20003800000 */
[----:B------:R-:W-:-:S12]  /*5c20*/  IMAD.MOV.U32 R0, RZ, RZ, 0x20 ;  /* 0x00000020ff007424 */ /* 0x000fd800078e00ff */
[----:B--2---:R-:W-:-:S04]  /*5c30*/  @P0 IADD3 R4, PT, PT, -R0, 0x100000, RZ ;  /* 0x0010000000040810 */ /* 0x004fc80007ffe1ff */
[C---:B------:R-:W-:Y:S02]  /*5c40*/  @P0 SHF.L.U32 R5, R4.reuse, 0xb, RZ ;  /* 0x0000000b04050819 */ /* 0x040fe400000006ff */
[----:B------:R-:W-:-:S05]  /*5c50*/  @P0 SHF.L.U32 R4, R4, 0x1, RZ ;  /* 0x0000000104040819 */ /* 0x000fca00000006ff */
[----:B------:R2:W-:Y:S04]  /*5c60*/  @P0 STS.64 [R3+URZ+0x90], R4 ;  /* 0x0000900403000988 */ /* 0x0005e80008000aff */
[----:B------:R-:W5:Y:S02]  /*5c70*/  FENCE.VIEW.ASYNC.S ;  /* 0x00000000000073c6 */ /* 0x000f640000000000 */
[----:B-----5:R-:W1:Y:S02]  /*5c80*/  SYNCS.CCTL.IVALL ;  /* 0x00000000000079b1 */ /* 0x020e640000000000 */
.L_x_51:
[----:B-1----:R-:W-:Y:S01]  /*5c90*/  NOP ;  /* 0x0000000000007918 */ /* 0x002fe20000000000 */
[----:B--2---:R-:W-:Y:S05]  /*5ca0*/  EXIT ;  /* 0x000000000000794d */ /* 0x004fea0003800000 */
.L_x_21:
[----:B------:R-:W-:-:S07]  /*5cb0*/  MOV R20, R21 ;  /* 0x0000001500147202 */ /* 0x000fce0000000f00 */
.L_x_87:
[----:B----4-:R4:W3:Y:S02]  /*5cc0*/  SYNCS.PHASECHK.TRANS64.TRYWAIT P0, [R14+URZ+0x80], R21 ;  /* 0x000080150e0075a7 */ /* 0x0108e400080011ff */
[----:B---3--:R-:W-:Y:S05]  /*5cd0*/  @!P0 NANOSLEEP.SYNCS 0x989680 ;  /* 0x009896800000895d */ /* 0x008fea0003900000 */
[----:B------:R-:W3:Y:S02]  /*5ce0*/  @!P0 SYNCS.PHASECHK.TRANS64 P0, [R14+URZ+0x80], R21 ;  /* 0x000080150e0085a7 */ /* 0x000ee400080010ff */
[----:B---3--:R-:W-:Y:S05]  /*5cf0*/  @!P0 BRA `(.L_x_87) ;  /* 0xfffffffc00f08947 */ /* 0x008fea000383ffff */
[----:B------:R-:W-:Y:S05]  /*5d00*/  BRA `(.L_x_88) ;  /* 0xffffffb000a07947 */ /* 0x000fea000383ffff */
.L_x_23:
[----:B------:R-:W-:-:S07]  /*5d10*/  MOV R7, R6 ;  /* 0x0000000600077202 */ /* 0x000fce0000000f00 */
.L_x_89:
[----:B--2---:R2:W3:Y:S02]  /*5d20*/  SYNCS.PHASECHK.TRANS64.TRYWAIT P0, [R2+URZ+0x80], R7 ;  /* 0x00008007020075a7 */ /* 0x0044e400080011ff */
[----:B---3--:R-:W-:Y:S05]  /*5d30*/  @!P0 NANOSLEEP.SYNCS 0x989680 ;  /* 0x009896800000895d */ /* 0x008fea0003900000 */
[----:B------:R-:W3:Y:S02]  /*5d40*/  @!P0 SYNCS.PHASECHK.TRANS64 P0, [R2+URZ+0x80], R7 ;  /* 0x00008007020085a7 */ /* 0x000ee400080010ff */
[----:B---3--:R-:W-:Y:S05]  /*5d50*/  @!P0 BRA `(.L_x_89) ;  /* 0xfffffffc00f08947 */ /* 0x008fea000383ffff */
[----:B------:R-:W-:Y:S05]  /*5d60*/  BRA `(.L_x_90) ;  /* 0xffffffb4004c7947 */ /* 0x000fea000383ffff */
.L_x_24:
[----:B------:R-:W-:-:S07]  /*5d70*/  MOV R9, R8 ;  /* 0x0000000800097202 */ /* 0x000fce0000000f00 */
.L_x_91:
[----:B--2---:R2:W3:Y:S02]  /*5d80*/  SYNCS.PHASECHK.TRANS64.TRYWAIT P0, [R3+URZ+0x80], R9 ;  /* 0x00008009030075a7 */ /* 0x0044e400080011ff */
[----:B---3--:R-:W-:Y:S05]  /*5d90*/  @!P0 NANOSLEEP.SYNCS 0x989680 ;  /* 0x009896800000895d */ /* 0x008fea0003900000 */
[----:B------:R-:W3:Y:S02]  /*5da0*/  @!P0 SYNCS.PHASECHK.TRANS64 P0, [R3+URZ+0x80], R9 ;  /* 0x00008009030085a7 */ /* 0x000ee400080010ff */
[----:B---3--:R-:W-:Y:S05]  /*5db0*/  @!P0 BRA `(.L_x_91) ;  /* 0xfffffffc00f08947 */ /* 0x008fea000383ffff */
[----:B------:R-:W-:Y:S05]  /*5dc0*/  BRA `(.L_x_16) ;  /* 0xffffffb400807947 */ /* 0x000fea000383ffff */
.L_x_26:
[----:B------:R-:W-:-:S07]  /*5dd0*/  MOV R0, UR34 ;  /* 0x0000002200007c02 */ /* 0x000fce0008000f00 */
.L_x_92:
[----:B---3--:R3:W4:Y:S02]  /*5de0*/  SYNCS.PHASECHK.TRANS64.TRYWAIT P0, [R0+URZ+0x70], RZ ;  /* 0x000070ff000075a7 */ /* 0x00872400080011ff */
[----:B----4-:R-:W-:Y:S05]  /*5df0*/  @!P0 NANOSLEEP.SYNCS 0x989680 ;  /* 0x009896800000895d */ /* 0x010fea0003900000 */
[----:B------:R-:W4:Y:S02]  /*5e00*/  @!P0 SYNCS.PHASECHK.TRANS64 P0, [R0+URZ+0x70], RZ ;  /* 0x000070ff000085a7 */ /* 0x000f2400080010ff */
[----:B----4-:R-:W-:Y:S05]  /*5e10*/  @!P0 BRA `(.L_x_92) ;  /* 0xfffffffc00f08947 */ /* 0x010fea000383ffff */
[----:B------:R-:W-:Y:S05]  /*5e20*/  BRA `(.L_x_93) ;  /* 0xffffffb4008c7947 */ /* 0x000fea000383ffff */
.L_x_29:
[----:B------:R-:W-:Y:S02]  /*5e30*/  MOV R4, UR4 ;  /* 0x0000000400047c02 */ /* 0x000fe40008000f00 */
[----:B------:R-:W-:Y:S02]  /*5e40*/  MOV R5, UR4 ;  /* 0x0000000400057c02 */ /* 0x000fe40008000f00 */
[----:B------:R-:W-:-:S07]  /*5e50*/  MOV R0, UR5 ;  /* 0x0000000500007c02 */ /* 0x000fce0008000f00 */
.L_x_94:
[----:B-1----:R1:W3:Y:S02]  /*5e60*/  SYNCS.PHASECHK.TRANS64.TRYWAIT P0, [R0+URZ+0x30], R5 ;  /* 0x00003005000075a7 */ /* 0x0022e400080011ff */
[----:B---3--:R-:W-:Y:S05]  /*5e70*/  @!P0 NANOSLEEP.SYNCS 0x989680 ;  /* 0x009896800000895d */ /* 0x008fea0003900000 */
[----:B------:R-:W3:Y:S02]  /*5e80*/  @!P0 SYNCS.PHASECHK.TRANS64 P0, [R0+URZ+0x30], R5 ;  /* 0x00003005000085a7 */ /* 0x000ee400080010ff */
[----:B---3--:R-:W-:Y:S05]  /*5e90*/  @!P0 BRA `(.L_x_94) ;  /* 0xfffffffc00f08947 */ /* 0x008fea000383ffff */
[----:B------:R-:W-:Y:S05]  /*5ea0*/  BRA `(.L_x_28) ;  /* 0xffffffb8003c7947 */ /* 0x000fea000383ffff */
.L_x_32:
[----:B------:R-:W-:-:S07]  /*5eb0*/  MOV R5, R4 ;  /* 0x0000000400057202 */ /* 0x000fce0000000f00 */
.L_x_95:
[----:B-1----:R1:W2:Y:S02]  /*5ec0*/  SYNCS.PHASECHK.TRANS64.TRYWAIT P0, [R3+URZ+0x70], R5 ;  /* 0x00007005030075a7 */ /* 0x0022a400080011ff */
[----:B--2---:R-:W-:Y:S05]  /*5ed0*/  @!P0 NANOSLEEP.SYNCS 0x989680 ;  /* 0x009896800000895d */ /* 0x004fea0003900000 */
[----:B------:R-:W2:Y:S02]  /*5ee0*/  @!P0 SYNCS.PHASECHK.TRANS64 P0, [R3+URZ+0x70], R5 ;  /* 0x00007005030085a7 */ /* 0x000ea400080010ff */
[----:B--2---:R-:W-:Y:S05]  /*5ef0*/  @!P0 BRA `(.L_x_95) ;  /* 0xfffffffc00f08947 */ /* 0x004fea000383ffff */
[----:B------:R-:W-:Y:S05]  /*5f00*/  BRA `(.L_x_96) ;  /* 0xffffffb800d47947 */ /* 0x000fea000383ffff */
.L_x_34:
[----:B------:R-:W-:Y:S02]  /*5f10*/  MOV R2, UR4 ;  /* 0x0000000400027c02 */ /* 0x000fe40008000f00 */
[----:B--2---:R-:W-:Y:S02]  /*5f20*/  MOV R3, UR4 ;  /* 0x0000000400037c02 */ /* 0x004fe40008000f00 */
[----:B------:R-:W-:-:S07]  /*5f30*/  MOV R0, UR5 ;  /* 0x0000000500007c02 */ /* 0x000fce0008000f00 */
.L_x_97:
[----:B--2---:R2:W3:Y:S02]  /*5f40*/  SYNCS.PHASECHK.TRANS64.TRYWAIT P0, [R0+URZ+0x30], R3 ;  /* 0x00003003000075a7 */ /* 0x0044e400080011ff */
[----:B---3--:R-:W-:Y:S05]  /*5f50*/  @!P0 NANOSLEEP.SYNCS 0x989680 ;  /* 0x009896800000895d */ /* 0x008fea0003900000 */
[----:B------:R-:W3:Y:S02]  /*5f60*/  @!P0 SYNCS.PHASECHK.TRANS64 P0, [R0+URZ+0x30], R3 ;  /* 0x00003003000085a7 */ /* 0x000ee400080010ff */
[----:B---3--:R-:W-:Y:S05]  /*5f70*/  @!P0 BRA `(.L_x_97) ;  /* 0xfffffffc00f08947 */ /* 0x008fea000383ffff */
[----:B------:R-:W-:Y:S05]  /*5f80*/  BRA `(.L_x_98) ;  /* 0xffffffbc005c7947 */ /* 0x000fea000383ffff */
.L_x_36:
[----:B------:R-:W-:-:S07]  /*5f90*/  MOV R2, UR12 ;  /* 0x0000000c00027c02 */ /* 0x000fce0008000f00 */
.L_x_99:
[----:B--2---:R2:W3:Y:S02]  /*5fa0*/  SYNCS.PHASECHK.TRANS64.TRYWAIT P0, [R2+URZ+0x70], RZ ;  /* 0x000070ff020075a7 */ /* 0x0044e400080011ff */
[----:B---3--:R-:W-:Y:S05]  /*5fb0*/  @!P0 NANOSLEEP.SYNCS 0x989680 ;  /* 0x009896800000895d */ /* 0x008fea0003900000 */
[----:B------:R-:W3:Y:S02]  /*5fc0*/  @!P0 SYNCS.PHASECHK.TRANS64 P0, [R2+URZ+0x70], RZ ;  /* 0x000070ff020085a7 */ /* 0x000ee400080010ff */
[----:B---3--:R-:W-:Y:S05]  /*5fd0*/  @!P0 BRA `(.L_x_99) ;  /* 0xfffffffc00f08947 */ /* 0x008fea000383ffff */
[----:B------:R-:W-:Y:S05]  /*5fe0*/  BRA `(.L_x_100) ;  /* 0xffffffbc007c7947 */ /* 0x000fea000383ffff */
.L_x_39:
[----:B------:R-:W-:Y:S02]  /*5ff0*/  MOV R2, UR13 ;  /* 0x0000000d00027c02 */ /* 0x000fe40008000f00 */
[----:B------:R-:W-:Y:S02]  /*6000*/  MOV R3, UR13 ;  /* 0x0000000d00037c02 */ /* 0x000fe40008000f00 */
[----:B------:R-:W-:-:S07]  /*6010*/  MOV R0, UR12 ;  /* 0x0000000c00007c02 */ /* 0x000fce0008000f00 */
.L_x_101:
[----:B-1----:R1:W2:Y:S02]  /*6020*/  SYNCS.PHASECHK.TRANS64.TRYWAIT P0, [R0+URZ+0x68], R3 ;  /* 0x00006803000075a7 */ /* 0x0022a400080011ff */
[----:B--2---:R-:W-:Y:S05]  /*6030*/  @!P0 NANOSLEEP.SYNCS 0x989680 ;  /* 0x009896800000895d */ /* 0x004fea0003900000 */
[----:B------:R-:W2:Y:S02]  /*6040*/  @!P0 SYNCS.PHASECHK.TRANS64 P0, [R0+URZ+0x68], R3 ;  /* 0x00006803000085a7 */ /* 0x000ea400080010ff */
[----:B--2---:R-:W-:Y:S05]  /*6050*/  @!P0 BRA `(.L_x_101) ;  /* 0xfffffffc00f08947 */ /* 0x004fea000383ffff */
[----:B------:R-:W-:Y:S05]  /*6060*/  BRA `(.L_x_38) ;  /* 0xffffffc000d07947 */ /* 0x000fea000383ffff */
.L_x_42:
[----:B------:R-:W-:Y:S02]  /*6070*/  MOV R2, UR25 ;  /* 0x0000001900027c02 */ /* 0x000fe40008000f00 */
[----:B------:R-:W-:Y:S02]  /*6080*/  MOV R3, UR25 ;  /* 0x0000001900037c02 */ /* 0x000fe40008000f00 */
[----:B------:R-:W-:Y:S07]  /*6090*/  MOV R0, UR13 ;  /* 0x0000000d00007c02 */ /* 0x000fee0008000f00 */
.L_x_102:
[----:B-1----:R1:W2:Y:S02]  /*60a0*/  SYNCS.PHASECHK.TRANS64.TRYWAIT P0, [R0+URZ], R3 ;  /* 0x00000003000075a7 */ /* 0x0022a400080011ff */
[----:B--2---:R-:W-:Y:S05]  /*60b0*/  @!P0 NANOSLEEP.SYNCS 0x989680 ;  /* 0x009896800000895d */ /* 0x004fea0003900000 */
[----:B------:R-:W2:Y:S02]  /*60c0*/  @!P0 SYNCS.PHASECHK.TRANS64 P0, [R0+URZ], R3 ;  /* 0x00000003000085a7 */ /* 0x000ea400080010ff */
[----:B--2---:R-:W-:Y:S05]  /*60d0*/  @!P0 BRA `(.L_x_102) ;  /* 0xfffffffc00f08947 */ /* 0x004fea000383ffff */
[----:B------:R-:W-:Y:S05]  /*60e0*/  BRA `(.L_x_41) ;  /* 0xffffffc4002c7947 */ /* 0x000fea000383ffff */
.L_x_45:
[-C--:B------:R-:W-:Y:S02]  /*60f0*/  MOV R6, R3.reuse ;  /* 0x0000000300067202 */ /* 0x080fe40000000f00 */
[----:B------:R-:W-:-:S07]  /*6100*/  MOV R7, R3 ;  /* 0x0000000300077202 */ /* 0x000fce0000000f00 */
.L_x_103:
[----:B-1----:R1:W2:Y:S02]  /*6110*/  SYNCS.PHASECHK.TRANS64.TRYWAIT P0, [R2+URZ+0x70], R7 ;  /* 0x00007007020075a7 */ /* 0x0022a400080011ff */
[----:B--2---:R-:W-:Y:S05]  /*6120*/  @!P0 NANOSLEEP.SYNCS 0x989680 ;  /* 0x009896800000895d */ /* 0x004fea0003900000 */
[----:B------:R-:W2:Y:S02]  /*6130*/  @!P0 SYNCS.PHASECHK.TRANS64 P0, [R2+URZ+0x70], R7 ;  /* 0x00007007020085a7 */ /* 0x000ea400080010ff */
[----:B--2---:R-:W-:Y:S05]  /*6140*/  @!P0 BRA `(.L_x_103) ;  /* 0xfffffffc00f08947 */ /* 0x004fea000383ffff */
[----:B------:R-:W-:Y:S05]  /*6150*/  BRA `(.L_x_104) ;  /* 0xffffffc400b47947 */ /* 0x000fea000383ffff */
.L_x_60:
[----:B------:R-:W-:-:S07]  /*6160*/  MOV R15, R14 ;  /* 0x0000000e000f7202 */ /* 0x000fce0000000f00 */
.L_x_105:
[----:B-1----:R1:W2:Y:S02]  /*6170*/  SYNCS.PHASECHK.TRANS64.TRYWAIT P0, [R3+URZ], R15 ;  /* 0x0000000f030075a7 */ /* 0x0022a400080011ff */
[----:B--2---:R-:W-:Y:S05]  /*6180*/  @!P0 NANOSLEEP.SYNCS 0x989680 ;  /* 0x009896800000895d */ /* 0x004fea0003900000 */
[----:B------:R-:W2:Y:S02]  /*6190*/  @!P0 SYNCS.PHASECHK.TRANS64 P0, [R3+URZ], R15 ;  /* 0x0000000f030085a7 */ /* 0x000ea400080010ff */
[----:B--2---:R-:W-:Y:S05]  /*61a0*/  @!P0 BRA `(.L_x_105) ;  /* 0xfffffffc00f08947 */ /* 0x004fea000383ffff */
[----:B------:R-:W-:Y:S05]  /*61b0*/  BRA `(.L_x_59) ;  /* 0xffffffcc00787947 */ /* 0x000fea000383ffff */
.L_x_63:
[----:B------:R-:W-:-:S07]  /*61c0*/  MOV R9, R8 ;  /* 0x0000000800097202 */ /* 0x000fce0000000f00 */
.L_x_106:
[----:B-1----:R1:W2:Y:S02]  /*61d0*/  SYNCS.PHASECHK.TRANS64.TRYWAIT P0, [R3+URZ], R9 ;  /* 0x00000009030075a7 */ /* 0x0022a400080011ff */
[----:B--2---:R-:W-:Y:S05]  /*61e0*/  @!P0 NANOSLEEP.SYNCS 0x989680 ;  /* 0x009896800000895d */ /* 0x004fea0003900000 */
[----:B------:R-:W2:Y:S02]  /*61f0*/  @!P0 SYNCS.PHASECHK.TRANS64 P0, [R3+URZ], R9 ;  /* 0x00000009030085a7 */ /* 0x000ea400080010ff */
[----:B--2---:R-:W-:Y:S05]  /*6200*/  @!P0 BRA `(.L_x_106) ;  /* 0xfffffffc00f08947 */ /* 0x004fea000383ffff */
[----:B------:R-:W-:Y:S05]  /*6210*/  BRA `(.L_x_62) ;  /* 0xffffffcc00e07947 */ /* 0x000fea000383ffff */
.L_x_64:
[----:B-1----:R1:W2:Y:S02]  /*6220*/  SYNCS.PHASECHK.TRANS64.TRYWAIT P0, [R3+URZ+0x70], RZ ;  /* 0x000070ff030075a7 */ /* 0x0022a400080011ff */
[----:B--2---:R-:W-:Y:S05]  /*6230*/  @!P0 NANOSLEEP.SYNCS 0x989680 ;  /* 0x009896800000895d */ /* 0x004fea0003900000 */
[----:B------:R-:W2:Y:S02]  /*6240*/  @!P0 SYNCS.PHASECHK.TRANS64 P0, [R3+URZ+0x70], RZ ;  /* 0x000070ff030085a7 */ /* 0x000ea400080010ff */
[----:B--2---:R-:W-:Y:S05]  /*6250*/  @!P0 BRA `(.L_x_64) ;  /* 0xfffffffc00f08947 */ /* 0x004fea000383ffff */
[----:B------:R-:W-:Y:S05]  /*6260*/  BRA `(.L_x_107) ;  /* 0xffffffd000447947 */ /* 0x000fea000383ffff */
.L_x_66:
[----:B------:R-:W-:-:S07]  /*6270*/  MOV R5, R4 ;  /* 0x0000000400057202 */ /* 0x000fce0000000f00 */
.L_x_108:
[----:B-1----:R1:W2:Y:S02]  /*6280*/  SYNCS.PHASECHK.TRANS64.TRYWAIT P0, [R3+URZ+0x60], R5 ;  /* 0x00006005030075a7 */ /* 0x0022a400080011ff */
[----:B--2---:R-:W-:Y:S05]  /*6290*/  @!P0 NANOSLEEP.SYNCS 0x989680 ;  /* 0x009896800000895d */ /* 0x004fea0003900000 */
[----:B------:R-:W2:Y:S02]  /*62a0*/  @!P0 SYNCS.PHASECHK.TRANS64 P0, [R3+URZ+0x60], R5 ;  /* 0x00006005030085a7 */ /* 0x000ea400080010ff */
[----:B--2---:R-:W-:Y:S05]  /*62b0*/  @!P0 BRA `(.L_x_108) ;  /* 0xfffffffc00f08947 */ /* 0x004fea000383ffff */
[----:B------:R-:W-:Y:S05]  /*62c0*/  BRA `(.L_x_109) ;  /* 0xffffffd400687947 */ /* 0x000fea000383ffff */
.L_x_75:
[----:B------:R-:W-:-:S07]  /*62d0*/  MOV R7, R6 ;  /* 0x0000000600077202 */ /* 0x000fce0000000f00 */
.L_x_110:
[----:B-1----:R1:W2:Y:S02]  /*62e0*/  SYNCS.PHASECHK.TRANS64.TRYWAIT P0, [R5+URZ+0x70], R7 ;  /* 0x00007007050075a7 */ /* 0x0022a400080011ff */
[----:B--2---:R-:W-:Y:S05]  /*62f0*/  @!P0 NANOSLEEP.SYNCS 0x989680 ;  /* 0x009896800000895d */ /* 0x004fea0003900000 */
[----:B------:R-:W2:Y:S02]  /*6300*/  @!P0 SYNCS.PHASECHK.TRANS64 P0, [R5+URZ+0x70], R7 ;  /* 0x00007007050085a7 */ /* 0x000ea400080010ff */
[----:B--2---:R-:W-:Y:S05]  /*6310*/  @!P0 BRA `(.L_x_110) ;  /* 0xfffffffc00f08947 */ /* 0x004fea000383ffff */
[----:B------:R-:W-:Y:S05]  /*6320*/  BRA `(.L_x_111) ;  /* 0xfffffff000a47947 */ /* 0x000fea000383ffff */
.L_x_82:
[----:B--2---:R2:W1:Y:S02]  /*6330*/  SYNCS.PHASECHK.TRANS64.TRYWAIT P0, [R3+URZ+0x90], RZ ;  /* 0x000090ff030075a7 */ /* 0x00446400080011ff */
[----:B-1----:R-:W-:Y:S05]  /*6340*/  @!P0 NANOSLEEP.SYNCS 0x989680 ;  /* 0x009896800000895d */ /* 0x002fea0003900000 */
[----:B------:R-:W1:Y:S02]  /*6350*/  @!P0 SYNCS.PHASECHK.TRANS64 P0, [R3+URZ+0x90], RZ ;  /* 0x000090ff030085a7 */ /* 0x000e6400080010ff */
[----:B-1----:R-:W-:Y:S05]  /*6360*/  @!P0 BRA `(.L_x_82) ;  /* 0xfffffffc00f08947 */ /* 0x002fea000383ffff */
[----:B------:R-:W-:Y:S05]  /*6370*/  BRA `(.L_x_112) ;  /* 0xfffffff400587947 */ /* 0x000fea000383ffff */
        .weak           $__internal_0_$__cuda_sm10x_tcgen05_guardrail_trap_col_being_dealloced_not_returned_by_alloc
        .type           $__internal_0_$__cuda_sm10x_tcgen05_guardrail_trap_col_being_dealloced_not_returned_by_alloc,@function
        .size           $__internal_0_$__cuda_sm10x_tcgen05_guardrail_trap_col_being_dealloced_not_returned_by_alloc,($__internal_1_$__cuda_sm10x_tcgen05_guardrail_trap_phase_invalid_during_alloc - $__internal_0_$__cuda_sm10x_tcgen05_guardrail_trap_col_being_dealloced_not_returned_by_alloc)
$__internal_0_$__cuda_sm10x_tcgen05_guardrail_trap_col_being_dealloced_not_returned_by_alloc:
[----:B------:R-:W-:Y:S05]  /*6380*/  BPT.TRAP 0x1 ;  /* 0x000000040000795c */ /* 0x000fea0000300000 */
[----:B------:R-:W-:-:S04]  /*6390*/  HFMA2 R5, -RZ, RZ, 0, 0 ;  /* 0x00000000ff057431 */ /* 0x000fc800000001ff */
[----:B------:R-:W-:Y:S05]  /*63a0*/  RET.REL.NODEC R4 `(kernel_cutlass_kernel_cudnngrouped_gemmgrouped_gemm_swiglugrouped_gemm_swiglu_quantBlockScaledContiguousGroupedGemmKernel_object_at__TiledMMA_ThrLayoutVMNK21111000_PermutationMNK____MMAAt_0) ;  /* 0xffffff9c04147950 */ /* 0x000fea0003c3ffff */
        .weak           $__internal_1_$__cuda_sm10x_tcgen05_guardrail_trap_phase_invalid_during_alloc
        .type           $__internal_1_$__cuda_sm10x_tcgen05_guardrail_trap_phase_invalid_during_alloc,@function
        .size           $__internal_1_$__cuda_sm10x_tcgen05_guardrail_trap_phase_invalid_during_alloc,($__internal_2_$__cuda_sm10x_tcgen05_guardrail_trap_unallocated_columns_being_dealloced - $__internal_1_$__cuda_sm10x_tcgen05_guardrail_trap_phase_invalid_during_alloc)
$__internal_1_$__cuda_sm10x_tcgen05_guardrail_trap_phase_invalid_during_alloc:
[----:B------:R-:W-:Y:S05]  /*63b0*/  BPT.TRAP 0x1 ;  /* 0x000000040000795c */ /* 0x000fea0000300000 */
[----:B------:R-:W-:-:S04]  /*63c0*/  MOV R3, 0x0 ;  /* 0x0000000000037802 */ /* 0x000fc80000000f00 */
[----:B------:R-:W-:Y:S05]  /*63d0*/  RET.REL.NODEC R2 `(kernel_cutlass_kernel_cudnngrouped_gemmgrouped_gemm_swiglugrouped_gemm_swiglu_quantBlockScaledContiguousGroupedGemmKernel_object_at__TiledMMA_ThrLayoutVMNK21111000_PermutationMNK____MMAAt_0) ;  /* 0xffffff9c02087950 */ /* 0x000fea0003c3ffff */
        .weak           $__internal_2_$__cuda_sm10x_tcgen05_guardrail_trap_unallocated_columns_being_dealloced
        .type           $__internal_2_$__cuda_sm10x_tcgen05_guardrail_trap_unallocated_columns_being_dealloced,@function
        .size           $__internal_2_$__cuda_sm10x_tcgen05_guardrail_trap_unallocated_columns_being_dealloced,(.L_x_116 - $__internal_2_$__cuda_sm10x_tcgen05_guardrail_trap_unallocated_columns_being_dealloced)
$__internal_2_$__cuda_sm10x_tcgen05_guardrail_trap_unallocated_columns_being_dealloced:
[----:B------:R-:W-:Y:S05]  /*63e0*/  BPT.TRAP 0x1 ;  /* 0x000000040000795c */ /* 0x000fea0000300000 */
[----:B------:R-:W-:-:S04]  /*63f0*/  HFMA2 R5, -RZ, RZ, 0, 0 ;  /* 0x00000000ff057431 */ /* 0x000fc800000001ff */
[----:B------:R-:W-:Y:S05]  /*6400*/  RET.REL.NODEC R4 `(kernel_cutlass_kernel_cudnngrouped_gemmgrouped_gemm_swiglugrouped_gemm_swiglu_quantBlockScaledContiguousGroupedGemmKernel_object_at__TiledMMA_ThrLayoutVMNK21111000_PermutationMNK____MMAAt_0) ;  /* 0xffffff9804fc7950 */ /* 0x000fea0003c3ffff */
.L_x_113:
[----:B------:R-:W-:-:S00]  /*6410*/  BRA `(.L_x_113) ;  /* 0xfffffffc00fc7947 */ /* 0x000fc0000383ffff */
[----:B------:R-:W-:-:S00]  /*6420*/  NOP ;  /* 0x0000000000007918 */ /* 0x000fc00000000000 */
        /* <DEDUP_REMOVED lines=13> */
.L_x_116:


//--------------------- .nv.shared.kernel_cutlass_kernel_cudnngrouped_gemmgrouped_gemm_swiglugrouped_gemm_swiglu_quantBlockScaledContiguousGroupedGemmKernel_object_at__TiledMMA_ThrLayoutVMNK21111000_PermutationMNK____MMAAt_0 --------------------------
	.section	.nv.shared.kernel_cutlass_kernel_cudnngrouped_gemmgrouped_gemm_swiglugrouped_gemm_swiglu_quantBlockScaledContiguousGroupedGemmKernel_object_at__TiledMMA_ThrLayoutVMNK21111000_PermutationMNK____MMAAt_0,"aw",@nobits
	.sectionflags	@""
	.align	1024
	.zero		1024


//--------------------- .nv.shared.reserved.0     --------------------------
	.section	.nv.shared.reserved.0,"aw",@nobits
	.align	8
	.weak		__nv_reservedSMEM_offset_0_alias
	.size		__nv_reservedSMEM_offset_0_alias, 0, 64
	.other		__nv_reservedSMEM_offset_0_alias,@"STO_CUDA_RESERVED_SHARED STV_DEFAULT"
__nv_reservedSMEM_offset_0_alias:
	.zero		0
.nv.shared.reserved.0:
	.zero		64
	.weak		__nv_reservedSMEM_allocation_phase
	.type		__nv_reservedSMEM_allocation_phase,@object
	.size		__nv_reservedSMEM_allocation_phase,(.L_0 - __nv_reservedSMEM_allocation_phase)
__nv_reservedSMEM_allocation_phase:
	.zero		1
.L_0:
	.zero		7
	.weak		__nv_reservedSMEM_devtool_atexit_pc
	.type		__nv_reservedSMEM_devtool_atexit_pc,@object
	.size		__nv_reservedSMEM_devtool_atexit_pc,(__nv_reservedSMEM_allocation_mask - __nv_reservedSMEM_devtool_atexit_pc)
__nv_reservedSMEM_devtool_atexit_pc:
	.zero		8
	.weak		__nv_reservedSMEM_allocation_mask
	.type		__nv_reservedSMEM_allocation_mask,@object
	.size		__nv_reservedSMEM_allocation_mask,(.L_2 - __nv_reservedSMEM_allocation_mask)
__nv_reservedSMEM_allocation_mask:
	.zero		4
.L_2:
	.zero		4
	.weak		__nv_reservedSMEM_tmem_allocation_pipeline_mbarrier
	.type		__nv_reservedSMEM_tmem_allocation_pipeline_mbarrier,@object
	.size		__nv_reservedSMEM_tmem_allocation_pipeline_mbarrier,(__nv_reservedSMEM_tmem_allocation_pipeline_mbarrier_parity - __nv_reservedSMEM_tmem_allocation_pipeline_mbarrier)
__nv_reservedSMEM_tmem_allocation_pipeline_mbarrier:
	.zero		8
	.weak		__nv_reservedSMEM_tmem_allocation_pipeline_mbarrier_parity
	.type		__nv_reservedSMEM_tmem_allocation_pipeline_mbarrier_parity,@object
	.size		__nv_reservedSMEM_tmem_allocation_pipeline_mbarrier_parity,(.L_4 - __nv_reservedSMEM_tmem_allocation_pipeline_mbarrier_parity)
__nv_reservedSMEM_tmem_allocation_pipeline_mbarrier_parity:
	.zero		4
.L_4:


//--------------------- .nv.constant0.kernel_cutlass_kernel_cudnngrouped_gemmgrouped_gemm_swiglugrouped_gemm_swiglu_quantBlockScaledContiguousGroupedGemmKernel_object_at__TiledMMA_ThrLayoutVMNK21111000_PermutationMNK____MMAAt_0 --------------------------
	.section	.nv.constant0.kernel_cutlass_kernel_cudnngrouped_gemmgrouped_gemm_swiglugrouped_gemm_swiglu_quantBlockScaledContiguousGroupedGemmKernel_object_at__TiledMMA_ThrLayoutVMNK21111000_PermutationMNK____MMAAt_0,"a",@progbits
	.sectionflags	@""
	.align	4
.nv.constant0.kernel_cutlass_kernel_cudnngrouped_gemmgrouped_gemm_swiglugrouped_gemm_swiglu_quantBlockScaledContiguousGroupedGemmKernel_object_at__TiledMMA_ThrLayoutVMNK21111000_PermutationMNK____MMAAt_0:
	.zero		1924


//--------------------- SYMBOLS --------------------------

	.type		.nv.reservedSmem.offset0,@object
	.size		.nv.reservedSmem.offset0,0x4
	.type		.nv.reservedSmem.cap,@object
	.size		.nv.reservedSmem.cap,0x4
